	.target	sm_90a

	.elftype	@"ET_EXEC"


//--------------------- .note.nv.tkinfo           --------------------------
	.section	.note.nv.tkinfo,"",@"SHT_NOTE"
	.sectionflags	@"SHF_NOTE_NV_TKINFO"
	.tkinfo
        /*0018*/ 	.word	0x00000002
        /*0030*/ 	.string	""
        /*0030*/ 	.string	"ptxas"
        /*0030*/ 	.string	"Cuda compilation tools, release 13.0, V13.0.88"
        /*0030*/ 	.string	"Build cuda_13.0.r13.0/compiler.36424714_0"
        /*0030*/ 	.string	"-arch sm_90a -m 64 "



//--------------------- .note.nv.cuinfo           --------------------------
	.section	.note.nv.cuinfo,"",@"SHT_NOTE"
	.sectionflags	@"SHF_NOTE_NV_CUINFO"
        /*0018*/ 	.short	0x0002
        /*001a*/ 	.short	0x005a
        /*001c*/ 	.short	0x0082
	.zero		2


//--------------------- .nv.info                  --------------------------
	.section	.nv.info,"",@"SHT_CUDA_INFO"
	.align	4


	//----- nvinfo : EIATTR_REGCOUNT
	.align		4
        /*0000*/ 	.byte	0x04, 0x2f
        /*0002*/ 	.short	(.L_15 - .L_14)
	.align		4
.L_14:
        /*0004*/ 	.word	index@(_ZN7cutlass13device_kernelINS_4gemm6kernel13GemmUniversalIN4cute5tupleIJiiiiEEENS1_10collective13CollectiveMmaINS1_34MainloopSm90TmaGmmaWarpSpecializedILi3ENS5_IJNS4_1CILi2EEENSA_ILi1EEESC_EEENS1_35KernelTmaWarpSpecializedCooperativeEEENS5_IJNSA_ILi192EEENSA_ILi48EEENSA_ILi128EEEEEENS_6half_tENS5_IJlSC_lEEESK_SL_NS4_8TiledMMAINS4_8MMA_AtomIJNS4_4SM904GMMA25MMA_64x16x16_F32F16F16_SSILNSP_5MajorE0ELSR_0ELNSP_7ScaleInE1ELSS_1EEEEEENS4_6LayoutISD_NS5_IJSC_NSA_ILi0EEESW_EEEEENS5_IJNS4_10UnderscoreESZ_SZ_EEEEENS4_13SM90_TMA_LOADENS4_14ComposedLayoutINS4_7SwizzleILi3ELi4ELi3EEENS4_18smem_ptr_flag_bitsILi16EEENSV_INS5_IJNSA_ILi8EEENSA_ILi64EEEEEENS5_IJS19_SC_EEEEEEEvNS4_8identityENS4_23SM90_TMA_LOAD_MULTICASTES1D_vS1E_EENS_8epilogue10collective6detail29Sm90TmaWarpSpecializedAdapterINS1I_15DefaultEpilogueISK_SL_SL_NS1H_6thread17LinearCombinationISK_Li1EffLNS1M_9ScaleType4KindE0ELNS_15FloatRoundStyleE2ESK_EENS1_15EpilogueDefaultEEEEEvvEEEEvNT_6ParamsE)
        /*0008*/ 	.word	0x000000a8


	//----- nvinfo : EIATTR_FRAME_SIZE
	.align		4
.L_15:
        /*000c*/ 	.byte	0x04, 0x11
        /*000e*/ 	.short	(.L_17 - .L_16)
	.align		4
.L_16:
        /*0010*/ 	.word	index@(_ZN7cutlass13device_kernelINS_4gemm6kernel13GemmUniversalIN4cute5tupleIJiiiiEEENS1_10collective13CollectiveMmaINS1_34MainloopSm90TmaGmmaWarpSpecializedILi3ENS5_IJNS4_1CILi2EEENSA_ILi1EEESC_EEENS1_35KernelTmaWarpSpecializedCooperativeEEENS5_IJNSA_ILi192EEENSA_ILi48EEENSA_ILi128EEEEEENS_6half_tENS5_IJlSC_lEEESK_SL_NS4_8TiledMMAINS4_8MMA_AtomIJNS4_4SM904GMMA25MMA_64x16x16_F32F16F16_SSILNSP_5MajorE0ELSR_0ELNSP_7ScaleInE1ELSS_1EEEEEENS4_6LayoutISD_NS5_IJSC_NSA_ILi0EEESW_EEEEENS5_IJNS4_10UnderscoreESZ_SZ_EEEEENS4_13SM90_TMA_LOADENS4_14ComposedLayoutINS4_7SwizzleILi3ELi4ELi3EEENS4_18smem_ptr_flag_bitsILi16EEENSV_INS5_IJNSA_ILi8EEENSA_ILi64EEEEEENS5_IJS19_SC_EEEEEEEvNS4_8identityENS4_23SM90_TMA_LOAD_MULTICASTES1D_vS1E_EENS_8epilogue10collective6detail29Sm90TmaWarpSpecializedAdapterINS1I_15DefaultEpilogueISK_SL_SL_NS1H_6thread17LinearCombinationISK_Li1EffLNS1M_9ScaleType4KindE0ELNS_15FloatRoundStyleE2ESK_EENS1_15EpilogueDefaultEEEEEvvEEEEvNT_6ParamsE)
        /*0014*/ 	.word	0x00000000


	//----- nvinfo : EIATTR_MIN_STACK_SIZE
	.align		4
.L_17:
        /*0018*/ 	.byte	0x04, 0x12
        /*001a*/ 	.short	(.L_19 - .L_18)
	.align		4
.L_18:
        /*001c*/ 	.word	index@(_ZN7cutlass13device_kernelINS_4gemm6kernel13GemmUniversalIN4cute5tupleIJiiiiEEENS1_10collective13CollectiveMmaINS1_34MainloopSm90TmaGmmaWarpSpecializedILi3ENS5_IJNS4_1CILi2EEENSA_ILi1EEESC_EEENS1_35KernelTmaWarpSpecializedCooperativeEEENS5_IJNSA_ILi192EEENSA_ILi48EEENSA_ILi128EEEEEENS_6half_tENS5_IJlSC_lEEESK_SL_NS4_8TiledMMAINS4_8MMA_AtomIJNS4_4SM904GMMA25MMA_64x16x16_F32F16F16_SSILNSP_5MajorE0ELSR_0ELNSP_7ScaleInE1ELSS_1EEEEEENS4_6LayoutISD_NS5_IJSC_NSA_ILi0EEESW_EEEEENS5_IJNS4_10UnderscoreESZ_SZ_EEEEENS4_13SM90_TMA_LOADENS4_14ComposedLayoutINS4_7SwizzleILi3ELi4ELi3EEENS4_18smem_ptr_flag_bitsILi16EEENSV_INS5_IJNSA_ILi8EEENSA_ILi64EEEEEENS5_IJS19_SC_EEEEEEEvNS4_8identityENS4_23SM90_TMA_LOAD_MULTICASTES1D_vS1E_EENS_8epilogue10collective6detail29Sm90TmaWarpSpecializedAdapterINS1I_15DefaultEpilogueISK_SL_SL_NS1H_6thread17LinearCombinationISK_Li1EffLNS1M_9ScaleType4KindE0ELNS_15FloatRoundStyleE2ESK_EENS1_15EpilogueDefaultEEEEEvvEEEEvNT_6ParamsE)
        /*0020*/ 	.word	0x00000000
.L_19:


//--------------------- .nv.compat                --------------------------
	.section	.nv.compat,"",@"SHT_CUDA_COMPAT_INFO"
	.align	4
        /*0000*/ 	.byte	0x02, 0x09, 0x01, 0x00, 0x02, 0x02, 0x04, 0x00, 0x02, 0x05, 0x05, 0x00, 0x03, 0x07, 0x01, 0x01
        /*0010*/ 	.byte	0x02, 0x03, 0x01, 0x00, 0x02, 0x06, 0x01, 0x00, 0x04, 0x0b, 0x08, 0x00, 0x00, 0x00, 0x00, 0x00
        /*0020*/ 	.byte	0x00, 0x00, 0x00, 0x00


//--------------------- .nv.info._ZN7cutlass13device_kernelINS_4gemm6kernel13GemmUniversalIN4cute5tupleIJiiiiEEENS1_10collective13CollectiveMmaINS1_34MainloopSm90TmaGmmaWarpSpecializedILi3ENS5_IJNS4_1CILi2EEENSA_ILi1EEESC_EEENS1_35KernelTmaWarpSpecializedCooperativeEEENS5_IJNSA_ILi192EEENSA_ILi48EEENSA_ILi128EEEEEENS_6half_tENS5_IJlSC_lEEESK_SL_NS4_8TiledMMAINS4_8MMA_AtomIJNS4_4SM904GMMA25MMA_64x16x16_F32F16F16_SSILNSP_5MajorE0ELSR_0ELNSP_7ScaleInE1ELSS_1EEEEEENS4_6LayoutISD_NS5_IJSC_NSA_ILi0EEESW_EEEEENS5_IJNS4_10UnderscoreESZ_SZ_EEEEENS4_13SM90_TMA_LOADENS4_14ComposedLayoutINS4_7SwizzleILi3ELi4ELi3EEENS4_18smem_ptr_flag_bitsILi16EEENSV_INS5_IJNSA_ILi8EEENSA_ILi64EEEEEENS5_IJS19_SC_EEEEEEEvNS4_8identityENS4_23SM90_TMA_LOAD_MULTICASTES1D_vS1E_EENS_8epilogue10collective6detail29Sm90TmaWarpSpecializedAdapterINS1I_15DefaultEpilogueISK_SL_SL_NS1H_6thread17LinearCombinationISK_Li1EffLNS1M_9ScaleType4KindE0ELNS_15FloatRoundStyleE2ESK_EENS1_15EpilogueDefaultEEEEEvvEEEEvNT_6ParamsE --------------------------
	.section	.nv.info._ZN7cutlass13device_kernelINS_4gemm6kernel13GemmUniversalIN4cute5tupleIJiiiiEEENS1_10collective13CollectiveMmaINS1_34MainloopSm90TmaGmmaWarpSpecializedILi3ENS5_IJNS4_1CILi2EEENSA_ILi1EEESC_EEENS1_35KernelTmaWarpSpecializedCooperativeEEENS5_IJNSA_ILi192EEENSA_ILi48EEENSA_ILi128EEEEEENS_6half_tENS5_IJlSC_lEEESK_SL_NS4_8TiledMMAINS4_8MMA_AtomIJNS4_4SM904GMMA25MMA_64x16x16_F32F16F16_SSILNSP_5MajorE0ELSR_0ELNSP_7ScaleInE1ELSS_1EEEEEENS4_6LayoutISD_NS5_IJSC_NSA_ILi0EEESW_EEEEENS5_IJNS4_10UnderscoreESZ_SZ_EEEEENS4_13SM90_TMA_LOADENS4_14ComposedLayoutINS4_7SwizzleILi3ELi4ELi3EEENS4_18smem_ptr_flag_bitsILi16EEENSV_INS5_IJNSA_ILi8EEENSA_ILi64EEEEEENS5_IJS19_SC_EEEEEEEvNS4_8identityENS4_23SM90_TMA_LOAD_MULTICASTES1D_vS1E_EENS_8epilogue10collective6detail29Sm90TmaWarpSpecializedAdapterINS1I_15DefaultEpilogueISK_SL_SL_NS1H_6thread17LinearCombinationISK_Li1EffLNS1M_9ScaleType4KindE0ELNS_15FloatRoundStyleE2ESK_EENS1_15EpilogueDefaultEEEEEvvEEEEvNT_6ParamsE,"",@"SHT_CUDA_INFO"
	.sectionflags	@""
	.align	4


	//----- nvinfo : EIATTR_CUDA_API_VERSION
	.align		4
        /*0000*/ 	.byte	0x04, 0x37
        /*0002*/ 	.short	(.L_21 - .L_20)
.L_20:
        /*0004*/ 	.word	0x00000082


	//----- nvinfo : EIATTR_KPARAM_INFO
	.align		4
.L_21:
        /*0008*/ 	.byte	0x04, 0x17
        /*000a*/ 	.short	(.L_23 - .L_22)
.L_22:
        /*000c*/ 	.word	0x00000000
        /*0010*/ 	.short	0x0000
        /*0012*/ 	.short	0x0070
        /*0014*/ 	.byte	0x00, 0xf0, 0x01, 0x10


	//----- nvinfo : EIATTR_SPARSE_MMA_MASK
	.align		4
.L_23:
        /*0018*/ 	.byte	0x03, 0x50
        /*001a*/ 	.short	0x0000


	//----- nvinfo : EIATTR_MAXREG_COUNT
	.align		4
        /*001c*/ 	.byte	0x03, 0x1b
        /*001e*/ 	.short	0x00a8


	//----- nvinfo : EIATTR_NUM_BARRIERS
	.align		4
        /*0020*/ 	.byte	0x02, 0x4c
        /*0022*/ 	.byte	0x01
	.zero		1


	//----- nvinfo : EIATTR_EXTERNS
	.align		4
        /*0024*/ 	.byte	0x04, 0x0f
        /*0026*/ 	.short	(.L_25 - .L_24)


	//   ....[0]....
	.align		4
.L_24:
        /*0028*/ 	.word	index@(__assertfail)


	//----- nvinfo : EIATTR_MERCURY_ISA_VERSION
	.align		4
.L_25:
        /*002c*/ 	.byte	0x03, 0x5f
        /*002e*/ 	.short	0x0101


	//----- nvinfo : EIATTR_INT_WARP_WIDE_INSTR_OFFSETS
	.align		4
        /*0030*/ 	.byte	0x04, 0x31
        /*0032*/ 	.short	(.L_27 - .L_26)


	//   ....[0]....
.L_26:
        /*0034*/ 	.word	0x00000460


	//   ....[1]....
        /*0038*/ 	.word	0x00000490


	//   ....[2]....
        /*003c*/ 	.word	0x00000630


	//   ....[3]....
        /*0040*/ 	.word	0x00004040


	//----- nvinfo : EIATTR_COOP_GROUP_MASK_REGIDS
	.align		4
.L_27:
        /*0044*/ 	.byte	0x04, 0x29
        /*0046*/ 	.short	(.L_29 - .L_28)


	//   ....[0]....
.L_28:
        /*0048*/ 	.word	0xffffffff


	//   ....[1]....
        /*004c*/ 	.word	0xffffffff


	//   ....[2]....
        /*0050*/ 	.word	0xffffffff


	//   ....[3]....
        /*0054*/ 	.word	0xffffffff


	//   ....[4]....
        /*0058*/ 	.word	0xffffffff


	//   ....[5]....
        /*005c*/ 	.word	0xffffffff


	//----- nvinfo : EIATTR_COOP_GROUP_INSTR_OFFSETS
	.align		4
.L_29:
        /*0060*/ 	.byte	0x04, 0x28
        /*0062*/ 	.short	(.L_31 - .L_30)


	//   ....[0]....
.L_30:
        /*0064*/ 	.word	0x00000060


	//   ....[1]....
        /*0068*/ 	.word	0x00000070


	//   ....[2]....
        /*006c*/ 	.word	0x00000130


	//   ....[3]....
        /*0070*/ 	.word	0x000002b0


	//   ....[4]....
        /*0074*/ 	.word	0x000007e0


	//   ....[5]....
        /*0078*/ 	.word	0x00001450


	//----- nvinfo : EIATTR_REG_RECONFIG
	.align		4
.L_31:
        /*007c*/ 	.byte	0x01, 0x54
	.zero		2


	//----- nvinfo : EIATTR_SYSCALL_OFFSETS
	.align		4
        /*0080*/ 	.byte	0x04, 0x46
        /*0082*/ 	.short	(.L_33 - .L_32)


	//   ....[0]....
.L_32:
        /*0084*/ 	.word	0x00001640


	//----- nvinfo : EIATTR_MBARRIER_INSTR_OFFSETS
	.align		4
.L_33:
        /*0088*/ 	.byte	0x04, 0x39
        /*008a*/ 	.short	(.L_35 - .L_34)


	//   ....[0]....
.L_34:
        /*008c*/ 	.word	0x00000230
        /*0090*/ 	.word	0x000000ff
        /*0094*/ 	.word	0x00000000
        /*0098*/ 	.short	0x0100
        /*009a*/ 	.byte	0x08
	.zero		1


	//   ....[1]....
        /*009c*/ 	.word	0x00000240
        /*00a0*/ 	.word	0x000000ff
        /*00a4*/ 	.word	0x00000018
        /*00a8*/ 	.short	0x0100
        /*00aa*/ 	.byte	0x08
	.zero		1


	//   ....[2]....
        /*00ac*/ 	.word	0x00000250
        /*00b0*/ 	.word	0x000000ff
        /*00b4*/ 	.word	0x00000008
        /*00b8*/ 	.short	0x0100
        /*00ba*/ 	.byte	0x08
	.zero		1


	//   ....[3]....
        /*00bc*/ 	.word	0x00000260
        /*00c0*/ 	.word	0x000000ff
        /*00c4*/ 	.word	0x00000020
        /*00c8*/ 	.short	0x0100
        /*00ca*/ 	.byte	0x08
	.zero		1


	//   ....[4]....
        /*00cc*/ 	.word	0x00000270
        /*00d0*/ 	.word	0x000000ff
        /*00d4*/ 	.word	0x00000010
        /*00d8*/ 	.short	0x0100
        /*00da*/ 	.byte	0x08
	.zero		1


	//   ....[5]....
        /*00dc*/ 	.word	0x00000280
        /*00e0*/ 	.word	0x000000ff
        /*00e4*/ 	.word	0x00000028
        /*00e8*/ 	.short	0x0100
        /*00ea*/ 	.byte	0x08
	.zero		1


	//   ....[6]....
        /*00ec*/ 	.word	0x000006c0
        /*00f0*/ 	.word	0x000000ff
        /*00f4*/ 	.word	0x00000040
        /*00f8*/ 	.short	0x0100
        /*00fa*/ 	.byte	0x06
	.zero		1


	//   ....[7]....
        /*00fc*/ 	.word	0x00000760
        /*0100*/ 	.word	0x000000ff
        /*0104*/ 	.word	0x00000048
        /*0108*/ 	.short	0x0100
        /*010a*/ 	.byte	0x06
	.zero		1


	//   ....[8]....
        /*010c*/ 	.word	0x00001700
        /*0110*/ 	.word	0x00000003
        /*0114*/ 	.word	0x00000000
        /*0118*/ 	.short	0x010a
        /*011a*/ 	.byte	0x3f
	.zero		1


	//   ....[9]....
        /*011c*/ 	.word	0x00001760
        /*0120*/ 	.word	0x00000003
        /*0124*/ 	.word	0x00000000
        /*0128*/ 	.short	0x010a
        /*012a*/ 	.byte	0x3f
	.zero		1


	//   ....[10]....
        /*012c*/ 	.word	0x00002b90
        /*0130*/ 	.word	0x00000005
        /*0134*/ 	.word	0x00000000
        /*0138*/ 	.short	0x010a
        /*013a*/ 	.byte	0x3f
	.zero		1


	//   ....[11]....
        /*013c*/ 	.word	0x00002bd0
        /*0140*/ 	.word	0x00000005
        /*0144*/ 	.word	0x00000000
        /*0148*/ 	.short	0x010a
        /*014a*/ 	.byte	0x3f
	.zero		1


	//   ....[12]....
        /*014c*/ 	.word	0x00003ef0
        /*0150*/ 	.word	0x00000004
        /*0154*/ 	.word	0x00000000
        /*0158*/ 	.short	0x0101
        /*015a*/ 	.byte	0x3f
	.zero		1


	//   ....[13]....
        /*015c*/ 	.word	0x000040e0
        /*0160*/ 	.word	0x00000000
        /*0164*/ 	.word	0x00000000
        /*0168*/ 	.short	0x0101
        /*016a*/ 	.byte	0x3f
	.zero		1


	//   ....[14]....
        /*016c*/ 	.word	0x00008430
        /*0170*/ 	.word	0x00000015
        /*0174*/ 	.word	0x00000018
        /*0178*/ 	.short	0x010a
        /*017a*/ 	.byte	0x3f
	.zero		1


	//   ....[15]....
        /*017c*/ 	.word	0x00008880
        /*0180*/ 	.word	0x00000006
        /*0184*/ 	.word	0x00000048
        /*0188*/ 	.short	0x0101
        /*018a*/ 	.byte	0x3f
	.zero		1


	//   ....[16]....
        /*018c*/ 	.word	0x00008fc0
        /*0190*/ 	.word	0x00000007
        /*0194*/ 	.word	0x00000000
        /*0198*/ 	.short	0x010a
        /*019a*/ 	.byte	0x3f
	.zero		1


	//   ....[17]....
        /*019c*/ 	.word	0x00009040
        /*01a0*/ 	.word	0x00000004
        /*01a4*/ 	.word	0x00000000
        /*01a8*/ 	.short	0x010a
        /*01aa*/ 	.byte	0x3f
	.zero		1


	//   ....[18]....
        /*01ac*/ 	.word	0x000090d0
        /*01b0*/ 	.word	0x00000005
        /*01b4*/ 	.word	0x00000000
        /*01b8*/ 	.short	0x010a
        /*01ba*/ 	.byte	0x3f
	.zero		1


	//   ....[19]....
        /*01bc*/ 	.word	0x00009130
        /*01c0*/ 	.word	0x00000003
        /*01c4*/ 	.word	0x00000000
        /*01c8*/ 	.short	0x010a
        /*01ca*/ 	.byte	0x3f
	.zero		1


	//   ....[20]....
        /*01cc*/ 	.word	0x00009180
        /*01d0*/ 	.word	0x00000005
        /*01d4*/ 	.word	0x00000000
        /*01d8*/ 	.short	0x010a
        /*01da*/ 	.byte	0x3f
	.zero		1


	//   ....[21]....
        /*01dc*/ 	.word	0x00009250
        /*01e0*/ 	.word	0x00000015
        /*01e4*/ 	.word	0x00000018
        /*01e8*/ 	.short	0x010a
        /*01ea*/ 	.byte	0x3f
	.zero		1


	//   ....[22]....
        /*01ec*/ 	.word	0x00009320
        /*01f0*/ 	.word	0x00000007
        /*01f4*/ 	.word	0x00000000
        /*01f8*/ 	.short	0x010a
        /*01fa*/ 	.byte	0x3f
	.zero		1


	//   ....[23]....
        /*01fc*/ 	.word	0x00009370
        /*0200*/ 	.word	0x00000004
        /*0204*/ 	.word	0x00000000
        /*0208*/ 	.short	0x010a
        /*020a*/ 	.byte	0x3f
	.zero		1


	//----- nvinfo : EIATTR_NUM_MBARRIERS
	.align		4
.L_35:
        /*020c*/ 	.byte	0x03, 0x38
        /*020e*/ 	.short	0x0008


	//----- nvinfo : EIATTR_EXIT_INSTR_OFFSETS
	.align		4
        /*0210*/ 	.byte	0x04, 0x1c
        /*0212*/ 	.short	(.L_37 - .L_36)


	//   ....[0]....
.L_36:
        /*0214*/ 	.word	0x000009b0


	//   ....[1]....
        /*0218*/ 	.word	0x000011d0


	//   ....[2]....
        /*021c*/ 	.word	0x00007bd0


	//   ....[3]....
        /*0220*/ 	.word	0x00008130


	//   ....[4]....
        /*0224*/ 	.word	0x00009120


	//----- nvinfo : EIATTR_MAX_THREADS
	.align		4
.L_37:
        /*0228*/ 	.byte	0x04, 0x05
        /*022a*/ 	.short	(.L_39 - .L_38)
.L_38:
        /*022c*/ 	.word	0x00000180
        /*0230*/ 	.word	0x00000001
        /*0234*/ 	.word	0x00000001


	//----- nvinfo : EIATTR_CRS_STACK_SIZE
	.align		4
.L_39:
        /*0238*/ 	.byte	0x04, 0x1e
        /*023a*/ 	.short	(.L_41 - .L_40)
.L_40:
        /*023c*/ 	.word	0x00000000


	//----- nvinfo : EIATTR_CBANK_PARAM_SIZE
	.align		4
.L_41:
        /*0240*/ 	.byte	0x03, 0x19
        /*0242*/ 	.short	0x0470


	//----- nvinfo : EIATTR_PARAM_CBANK
	.align		4
        /*0244*/ 	.byte	0x04, 0x0a
        /*0246*/ 	.short	(.L_43 - .L_42)
	.align		4
.L_42:
        /*0248*/ 	.word	index@(.nv.constant0._ZN7cutlass13device_kernelINS_4gemm6kernel13GemmUniversalIN4cute5tupleIJiiiiEEENS1_10collective13CollectiveMmaINS1_34MainloopSm90TmaGmmaWarpSpecializedILi3ENS5_IJNS4_1CILi2EEENSA_ILi1EEESC_EEENS1_35KernelTmaWarpSpecializedCooperativeEEENS5_IJNSA_ILi192EEENSA_ILi48EEENSA_ILi128EEEEEENS_6half_tENS5_IJlSC_lEEESK_SL_NS4_8TiledMMAINS4_8MMA_AtomIJNS4_4SM904GMMA25MMA_64x16x16_F32F16F16_SSILNSP_5MajorE0ELSR_0ELNSP_7ScaleInE1ELSS_1EEEEEENS4_6LayoutISD_NS5_IJSC_NSA_ILi0EEESW_EEEEENS5_IJNS4_10UnderscoreESZ_SZ_EEEEENS4_13SM90_TMA_LOADENS4_14ComposedLayoutINS4_7SwizzleILi3ELi4ELi3EEENS4_18smem_ptr_flag_bitsILi16EEENSV_INS5_IJNSA_ILi8EEENSA_ILi64EEEEEENS5_IJS19_SC_EEEEEEEvNS4_8identityENS4_23SM90_TMA_LOAD_MULTICASTES1D_vS1E_EENS_8epilogue10collective6detail29Sm90TmaWarpSpecializedAdapterINS1I_15DefaultEpilogueISK_SL_SL_NS1H_6thread17LinearCombinationISK_Li1EffLNS1M_9ScaleType4KindE0ELNS_15FloatRoundStyleE2ESK_EENS1_15EpilogueDefaultEEEEEvvEEEEvNT_6ParamsE)
        /*024c*/ 	.short	0x0210
        /*024e*/ 	.short	0x0470


	//----- nvinfo : EIATTR_SW_WAR
	.align		4
.L_43:
        /*0250*/ 	.byte	0x04, 0x36
        /*0252*/ 	.short	(.L_45 - .L_44)
.L_44:
        /*0254*/ 	.word	0x00000008
.L_45:


//--------------------- .nv.callgraph             --------------------------
	.section	.nv.callgraph,"",@"SHT_CUDA_CALLGRAPH"
	.align	4
	.sectionentsize	8
	.align		4
        /*0000*/ 	.word	0x00000000
	.align		4
        /*0004*/ 	.word	0xffffffff
	.align		4
        /*0008*/ 	.word	index@(_ZN7cutlass13device_kernelINS_4gemm6kernel13GemmUniversalIN4cute5tupleIJiiiiEEENS1_10collective13CollectiveMmaINS1_34MainloopSm90TmaGmmaWarpSpecializedILi3ENS5_IJNS4_1CILi2EEENSA_ILi1EEESC_EEENS1_35KernelTmaWarpSpecializedCooperativeEEENS5_IJNSA_ILi192EEENSA_ILi48EEENSA_ILi128EEEEEENS_6half_tENS5_IJlSC_lEEESK_SL_NS4_8TiledMMAINS4_8MMA_AtomIJNS4_4SM904GMMA25MMA_64x16x16_F32F16F16_SSILNSP_5MajorE0ELSR_0ELNSP_7ScaleInE1ELSS_1EEEEEENS4_6LayoutISD_NS5_IJSC_NSA_ILi0EEESW_EEEEENS5_IJNS4_10UnderscoreESZ_SZ_EEEEENS4_13SM90_TMA_LOADENS4_14ComposedLayoutINS4_7SwizzleILi3ELi4ELi3EEENS4_18smem_ptr_flag_bitsILi16EEENSV_INS5_IJNSA_ILi8EEENSA_ILi64EEEEEENS5_IJS19_SC_EEEEEEEvNS4_8identityENS4_23SM90_TMA_LOAD_MULTICASTES1D_vS1E_EENS_8epilogue10collective6detail29Sm90TmaWarpSpecializedAdapterINS1I_15DefaultEpilogueISK_SL_SL_NS1H_6thread17LinearCombinationISK_Li1EffLNS1M_9ScaleType4KindE0ELNS_15FloatRoundStyleE2ESK_EENS1_15EpilogueDefaultEEEEEvvEEEEvNT_6ParamsE)
	.align		4
        /*000c*/ 	.word	index@(__assertfail)
	.align		4
        /*0010*/ 	.word	0x00000000
	.align		4
        /*0014*/ 	.word	0xfffffffe
	.align		4
        /*0018*/ 	.word	0x00000000
	.align		4
        /*001c*/ 	.word	0xfffffffd
	.align		4
        /*0020*/ 	.word	0x00000000
	.align		4
        /*0024*/ 	.word	0xfffffffc


//--------------------- .nv.constant4             --------------------------
	.section	.nv.constant4,"a",@progbits
	.align	8
	.align		8
.nv.constant4:
        /*0000*/ 	.dword	__assertfail
	.align		8
        /*0008*/ 	.dword	__unnamed_1
	.align		8
        /*0010*/ 	.dword	_ZN40_INTERNAL_089457e4_4_k_cu_81fbf1e1_110914cuda3std3__45__cpo5beginE
	.align		8
        /*0018*/ 	.dword	_ZN40_INTERNAL_089457e4_4_k_cu_81fbf1e1_110914cuda3std3__45__cpo3endE
	.align		8
        /*0020*/ 	.dword	_ZN40_INTERNAL_089457e4_4_k_cu_81fbf1e1_110914cuda3std3__45__cpo6cbeginE
	.align		8
        /*0028*/ 	.dword	_ZN40_INTERNAL_089457e4_4_k_cu_81fbf1e1_110914cuda3std3__45__cpo4cendE
	.align		8
        /*0030*/ 	.dword	_ZN40_INTERNAL_089457e4_4_k_cu_81fbf1e1_110914cuda3std3__442_GLOBAL__N__089457e4_4_k_cu_81fbf1e1_110916ignoreE
	.align		8
        /*0038*/ 	.dword	_ZN40_INTERNAL_089457e4_4_k_cu_81fbf1e1_110914cuda3std3__419piecewise_constructE
	.align		8
        /*0040*/ 	.dword	_ZN40_INTERNAL_089457e4_4_k_cu_81fbf1e1_110914cuda3std3__48in_placeE
	.align		8
        /*0048*/ 	.dword	_ZN40_INTERNAL_089457e4_4_k_cu_81fbf1e1_110914cuda3std6ranges3__45__cpo4swapE
	.align		8
        /*0050*/ 	.dword	_ZN40_INTERNAL_089457e4_4_k_cu_81fbf1e1_110914cuda3std6ranges3__45__cpo9iter_moveE
	.align		8
        /*0058*/ 	.dword	_ZN40_INTERNAL_089457e4_4_k_cu_81fbf1e1_110914cute7productE
	.align		8
        /*0060*/ 	.dword	_ZN40_INTERNAL_089457e4_4_k_cu_81fbf1e1_110914cute1_E
	.align		8
        /*0068*/ 	.dword	$str$22
	.align		8
        /*0070*/ 	.dword	$str$23


//--------------------- .text._ZN7cutlass13device_kernelINS_4gemm6kernel13GemmUniversalIN4cute5tupleIJiiiiEEENS1_10collective13CollectiveMmaINS1_34MainloopSm90TmaGmmaWarpSpecializedILi3ENS5_IJNS4_1CILi2EEENSA_ILi1EEESC_EEENS1_35KernelTmaWarpSpecializedCooperativeEEENS5_IJNSA_ILi192EEENSA_ILi48EEENSA_ILi128EEEEEENS_6half_tENS5_IJlSC_lEEESK_SL_NS4_8TiledMMAINS4_8MMA_AtomIJNS4_4SM904GMMA25MMA_64x16x16_F32F16F16_SSILNSP_5MajorE0ELSR_0ELNSP_7ScaleInE1ELSS_1EEEEEENS4_6LayoutISD_NS5_IJSC_NSA_ILi0EEESW_EEEEENS5_IJNS4_10UnderscoreESZ_SZ_EEEEENS4_13SM90_TMA_LOADENS4_14ComposedLayoutINS4_7SwizzleILi3ELi4ELi3EEENS4_18smem_ptr_flag_bitsILi16EEENSV_INS5_IJNSA_ILi8EEENSA_ILi64EEEEEENS5_IJS19_SC_EEEEEEEvNS4_8identityENS4_23SM90_TMA_LOAD_MULTICASTES1D_vS1E_EENS_8epilogue10collective6detail29Sm90TmaWarpSpecializedAdapterINS1I_15DefaultEpilogueISK_SL_SL_NS1H_6thread17LinearCombinationISK_Li1EffLNS1M_9ScaleType4KindE0ELNS_15FloatRoundStyleE2ESK_EENS1_15EpilogueDefaultEEEEEvvEEEEvNT_6ParamsE --------------------------
	.section	.text._ZN7cutlass13device_kernelINS_4gemm6kernel13GemmUniversalIN4cute5tupleIJiiiiEEENS1_10collective13CollectiveMmaINS1_34MainloopSm90TmaGmmaWarpSpecializedILi3ENS5_IJNS4_1CILi2EEENSA_ILi1EEESC_EEENS1_35KernelTmaWarpSpecializedCooperativeEEENS5_IJNSA_ILi192EEENSA_ILi48EEENSA_ILi128EEEEEENS_6half_tENS5_IJlSC_lEEESK_SL_NS4_8TiledMMAINS4_8MMA_AtomIJNS4_4SM904GMMA25MMA_64x16x16_F32F16F16_SSILNSP_5MajorE0ELSR_0ELNSP_7ScaleInE1ELSS_1EEEEEENS4_6LayoutISD_NS5_IJSC_NSA_ILi0EEESW_EEEEENS5_IJNS4_10UnderscoreESZ_SZ_EEEEENS4_13SM90_TMA_LOADENS4_14ComposedLayoutINS4_7SwizzleILi3ELi4ELi3EEENS4_18smem_ptr_flag_bitsILi16EEENSV_INS5_IJNSA_ILi8EEENSA_ILi64EEEEEENS5_IJS19_SC_EEEEEEEvNS4_8identityENS4_23SM90_TMA_LOAD_MULTICASTES1D_vS1E_EENS_8epilogue10collective6detail29Sm90TmaWarpSpecializedAdapterINS1I_15DefaultEpilogueISK_SL_SL_NS1H_6thread17LinearCombinationISK_Li1EffLNS1M_9ScaleType4KindE0ELNS_15FloatRoundStyleE2ESK_EENS1_15EpilogueDefaultEEEEEvvEEEEvNT_6ParamsE,"ax",@progbits
	.align	128
.text._ZN7cutlass13device_kernelINS_4gemm6kernel13GemmUniversalIN4cute5tupleIJiiiiEEENS1_10collective13CollectiveMmaINS1_34MainloopSm90TmaGmmaWarpSpecializedILi3ENS5_IJNS4_1CILi2EEENSA_ILi1EEESC_EEENS1_35KernelTmaWarpSpecializedCooperativeEEENS5_IJNSA_ILi192EEENSA_ILi48EEENSA_ILi128EEEEEENS_6half_tENS5_IJlSC_lEEESK_SL_NS4_8TiledMMAINS4_8MMA_AtomIJNS4_4SM904GMMA25MMA_64x16x16_F32F16F16_SSILNSP_5MajorE0ELSR_0ELNSP_7ScaleInE1ELSS_1EEEEEENS4_6LayoutISD_NS5_IJSC_NSA_ILi0EEESW_EEEEENS5_IJNS4_10UnderscoreESZ_SZ_EEEEENS4_13SM90_TMA_LOADENS4_14ComposedLayoutINS4_7SwizzleILi3ELi4ELi3EEENS4_18smem_ptr_flag_bitsILi16EEENSV_INS5_IJNSA_ILi8EEENSA_ILi64EEEEEENS5_IJS19_SC_EEEEEEEvNS4_8identityENS4_23SM90_TMA_LOAD_MULTICASTES1D_vS1E_EENS_8epilogue10collective6detail29Sm90TmaWarpSpecializedAdapterINS1I_15DefaultEpilogueISK_SL_SL_NS1H_6thread17LinearCombinationISK_Li1EffLNS1M_9ScaleType4KindE0ELNS_15FloatRoundStyleE2ESK_EENS1_15EpilogueDefaultEEEEEvvEEEEvNT_6ParamsE:
        .type           _ZN7cutlass13device_kernelINS_4gemm6kernel13GemmUniversalIN4cute5tupleIJiiiiEEENS1_10collective13CollectiveMmaINS1_34MainloopSm90TmaGmmaWarpSpecializedILi3ENS5_IJNS4_1CILi2EEENSA_ILi1EEESC_EEENS1_35KernelTmaWarpSpecializedCooperativeEEENS5_IJNSA_ILi192EEENSA_ILi48EEENSA_ILi128EEEEEENS_6half_tENS5_IJlSC_lEEESK_SL_NS4_8TiledMMAINS4_8MMA_AtomIJNS4_4SM904GMMA25MMA_64x16x16_F32F16F16_SSILNSP_5MajorE0ELSR_0ELNSP_7ScaleInE1ELSS_1EEEEEENS4_6LayoutISD_NS5_IJSC_NSA_ILi0EEESW_EEEEENS5_IJNS4_10UnderscoreESZ_SZ_EEEEENS4_13SM90_TMA_LOADENS4_14ComposedLayoutINS4_7SwizzleILi3ELi4ELi3EEENS4_18smem_ptr_flag_bitsILi16EEENSV_INS5_IJNSA_ILi8EEENSA_ILi64EEEEEENS5_IJS19_SC_EEEEEEEvNS4_8identityENS4_23SM90_TMA_LOAD_MULTICASTES1D_vS1E_EENS_8epilogue10collective6detail29Sm90TmaWarpSpecializedAdapterINS1I_15DefaultEpilogueISK_SL_SL_NS1H_6thread17LinearCombinationISK_Li1EffLNS1M_9ScaleType4KindE0ELNS_15FloatRoundStyleE2ESK_EENS1_15EpilogueDefaultEEEEEvvEEEEvNT_6ParamsE,@function
        .size           _ZN7cutlass13device_kernelINS_4gemm6kernel13GemmUniversalIN4cute5tupleIJiiiiEEENS1_10collective13CollectiveMmaINS1_34MainloopSm90TmaGmmaWarpSpecializedILi3ENS5_IJNS4_1CILi2EEENSA_ILi1EEESC_EEENS1_35KernelTmaWarpSpecializedCooperativeEEENS5_IJNSA_ILi192EEENSA_ILi48EEENSA_ILi128EEEEEENS_6half_tENS5_IJlSC_lEEESK_SL_NS4_8TiledMMAINS4_8MMA_AtomIJNS4_4SM904GMMA25MMA_64x16x16_F32F16F16_SSILNSP_5MajorE0ELSR_0ELNSP_7ScaleInE1ELSS_1EEEEEENS4_6LayoutISD_NS5_IJSC_NSA_ILi0EEESW_EEEEENS5_IJNS4_10UnderscoreESZ_SZ_EEEEENS4_13SM90_TMA_LOADENS4_14ComposedLayoutINS4_7SwizzleILi3ELi4ELi3EEENS4_18smem_ptr_flag_bitsILi16EEENSV_INS5_IJNSA_ILi8EEENSA_ILi64EEEEEENS5_IJS19_SC_EEEEEEEvNS4_8identityENS4_23SM90_TMA_LOAD_MULTICASTES1D_vS1E_EENS_8epilogue10collective6detail29Sm90TmaWarpSpecializedAdapterINS1I_15DefaultEpilogueISK_SL_SL_NS1H_6thread17LinearCombinationISK_Li1EffLNS1M_9ScaleType4KindE0ELNS_15FloatRoundStyleE2ESK_EENS1_15EpilogueDefaultEEEEEvvEEEEvNT_6ParamsE,(.L_x_161 - _ZN7cutlass13device_kernelINS_4gemm6kernel13GemmUniversalIN4cute5tupleIJiiiiEEENS1_10collective13CollectiveMmaINS1_34MainloopSm90TmaGmmaWarpSpecializedILi3ENS5_IJNS4_1CILi2EEENSA_ILi1EEESC_EEENS1_35KernelTmaWarpSpecializedCooperativeEEENS5_IJNSA_ILi192EEENSA_ILi48EEENSA_ILi128EEEEEENS_6half_tENS5_IJlSC_lEEESK_SL_NS4_8TiledMMAINS4_8MMA_AtomIJNS4_4SM904GMMA25MMA_64x16x16_F32F16F16_SSILNSP_5MajorE0ELSR_0ELNSP_7ScaleInE1ELSS_1EEEEEENS4_6LayoutISD_NS5_IJSC_NSA_ILi0EEESW_EEEEENS5_IJNS4_10UnderscoreESZ_SZ_EEEEENS4_13SM90_TMA_LOADENS4_14ComposedLayoutINS4_7SwizzleILi3ELi4ELi3EEENS4_18smem_ptr_flag_bitsILi16EEENSV_INS5_IJNSA_ILi8EEENSA_ILi64EEEEEENS5_IJS19_SC_EEEEEEEvNS4_8identityENS4_23SM90_TMA_LOAD_MULTICASTES1D_vS1E_EENS_8epilogue10collective6detail29Sm90TmaWarpSpecializedAdapterINS1I_15DefaultEpilogueISK_SL_SL_NS1H_6thread17LinearCombinationISK_Li1EffLNS1M_9ScaleType4KindE0ELNS_15FloatRoundStyleE2ESK_EENS1_15EpilogueDefaultEEEEEvvEEEEvNT_6ParamsE)
        .other          _ZN7cutlass13device_kernelINS_4gemm6kernel13GemmUniversalIN4cute5tupleIJiiiiEEENS1_10collective13CollectiveMmaINS1_34MainloopSm90TmaGmmaWarpSpecializedILi3ENS5_IJNS4_1CILi2EEENSA_ILi1EEESC_EEENS1_35KernelTmaWarpSpecializedCooperativeEEENS5_IJNSA_ILi192EEENSA_ILi48EEENSA_ILi128EEEEEENS_6half_tENS5_IJlSC_lEEESK_SL_NS4_8TiledMMAINS4_8MMA_AtomIJNS4_4SM904GMMA25MMA_64x16x16_F32F16F16_SSILNSP_5MajorE0ELSR_0ELNSP_7ScaleInE1ELSS_1EEEEEENS4_6LayoutISD_NS5_IJSC_NSA_ILi0EEESW_EEEEENS5_IJNS4_10UnderscoreESZ_SZ_EEEEENS4_13SM90_TMA_LOADENS4_14ComposedLayoutINS4_7SwizzleILi3ELi4ELi3EEENS4_18smem_ptr_flag_bitsILi16EEENSV_INS5_IJNSA_ILi8EEENSA_ILi64EEEEEENS5_IJS19_SC_EEEEEEEvNS4_8identityENS4_23SM90_TMA_LOAD_MULTICASTES1D_vS1E_EENS_8epilogue10collective6detail29Sm90TmaWarpSpecializedAdapterINS1I_15DefaultEpilogueISK_SL_SL_NS1H_6thread17LinearCombinationISK_Li1EffLNS1M_9ScaleType4KindE0ELNS_15FloatRoundStyleE2ESK_EENS1_15EpilogueDefaultEEEEEvvEEEEvNT_6ParamsE,@"STO_CUDA_ENTRY STV_DEFAULT"
_ZN7cutlass13device_kernelINS_4gemm6kernel13GemmUniversalIN4cute5tupleIJiiiiEEENS1_10collective13CollectiveMmaINS1_34MainloopSm90TmaGmmaWarpSpecializedILi3ENS5_IJNS4_1CILi2EEENSA_ILi1EEESC_EEENS1_35KernelTmaWarpSpecializedCooperativeEEENS5_IJNSA_ILi192EEENSA_ILi48EEENSA_ILi128EEEEEENS_6half_tENS5_IJlSC_lEEESK_SL_NS4_8TiledMMAINS4_8MMA_AtomIJNS4_4SM904GMMA25MMA_64x16x16_F32F16F16_SSILNSP_5MajorE0ELSR_0ELNSP_7ScaleInE1ELSS_1EEEEEENS4_6LayoutISD_NS5_IJSC_NSA_ILi0EEESW_EEEEENS5_IJNS4_10UnderscoreESZ_SZ_EEEEENS4_13SM90_TMA_LOADENS4_14ComposedLayoutINS4_7SwizzleILi3ELi4ELi3EEENS4_18smem_ptr_flag_bitsILi16EEENSV_INS5_IJNSA_ILi8EEENSA_ILi64EEEEEENS5_IJS19_SC_EEEEEEEvNS4_8identityENS4_23SM90_TMA_LOAD_MULTICASTES1D_vS1E_EENS_8epilogue10collective6detail29Sm90TmaWarpSpecializedAdapterINS1I_15DefaultEpilogueISK_SL_SL_NS1H_6thread17LinearCombinationISK_Li1EffLNS1M_9ScaleType4KindE0ELNS_15FloatRoundStyleE2ESK_EENS1_15EpilogueDefaultEEEEEvvEEEEvNT_6ParamsE:
[----:B------:R-:W0:Y:S01]  /*0000*/  LDC R1, c[0x0][0x28] ;  /* 0x00000a00ff017b82 */ /* 0x000e220000000800 */
[----:B------:R-:W1:Y:S01]  /*0010*/  S2R R79, SR_TID.X ;  /* 0x00000000004f7919 */ /* 0x000e620000002100 */
[----:B------:R-:W-:Y:S01]  /*0020*/  ELECT P0, URZ, PT ;  /* 0x00000000003f782f */ /* 0x000fe20003800000 */
[----:B------:R-:W-:Y:S01]  /*0030*/  BSSY B0, `(.L_x_0) ;  /* 0x000000f000007945 */ /* 0x000fe20003800000 */
[--C-:B-1----:R-:W-:Y:S02]  /*0040*/  SHF.R.U32.HI R0, RZ, 0x5, R79.reuse ;  /* 0x00000005ff007819 */ /* 0x102fe4000001164f */
[----:B------:R-:W-:-:S03]  /*0050*/  SHF.R.U32.HI R7, RZ, 0x7, R79 ;  /* 0x00000007ff077819 */ /* 0x000fc6000001164f */
[----:B------:R-:W1:Y:S04]  /*0060*/  SHFL.IDX PT, R3, R0, RZ, 0x1f ;  /* 0x00001fff00037589 */ /* 0x000e6800000e0000 */
[----:B------:R2:W3:Y:S01]  /*0070*/  SHFL.IDX PT, R2, R7, RZ, 0x1f ;  /* 0x00001fff07027589 */ /* 0x0004e200000e0000 */
[----:B-1----:R-:W-:-:S13]  /*0080*/  ISETP.NE.OR P0, PT, R3, RZ, !P0 ;  /* 0x000000ff0300720c */ /* 0x002fda0004705670 */
[----:B0-23--:R-:W-:Y:S05]  /*0090*/  @P0 BRA `(.L_x_1) ;  /* 0x0000000000200947 */ /* 0x00dfea0003800000 */
[----:B------:R-:W-:Y:S02]  /*00a0*/  ULDC.64 UR4, c[0x0][0x198] ;  /* 0x0000660000047ab9 */ /* 0x000fe40000000a00 */
[----:B------:R-:W-:Y:S02]  /*00b0*/  UIADD3 UR6, UP0, UR4, 0xf0, URZ ;  /* 0x000000f004067890 */ /* 0x000fe4000ff1e03f */
[----:B------:R-:W-:Y:S02]  /*00c0*/  UIADD3 UR4, UP1, UR4, 0x1f0, URZ ;  /* 0x000001f004047890 */ /* 0x000fe4000ff3e03f */
[----:B------:R-:W-:Y:S02]  /*00d0*/  UIADD3.X UR7, URZ, UR5, URZ, UP0, !UPT ;  /* 0x000000053f077290 */ /* 0x000fe400087fe43f */
[----:B------:R-:W-:-:S07]  /*00e0*/  UIADD3.X UR5, URZ, UR5, URZ, UP1, !UPT ;  /* 0x000000053f057290 */ /* 0x000fce0008ffe43f */
[----:B------:R0:W-:Y:S02]  /*00f0*/  UTMACCTL.PF [UR6] ;  /* 0x00000000060079b9 */ /* 0x0001e40008040000 */
[----:B------:R0:W-:Y:S02]  /*0100*/  UTMACCTL.PF [UR4] ;  /* 0x00000000040079b9 */ /* 0x0001e40008040000 */
[----:B0-----:R-:W-:Y:S01]  /*0110*/  NOP ;  /* 0x0000000000007918 */ /* 0x001fe20000000000 */
.L_x_1:
[----:B------:R-:W-:Y:S05]  /*0120*/  BSYNC B0 ;  /* 0x0000000000007941 */ /* 0x000fea0003800000 */
.L_x_0:
[----:B------:R-:W0:Y:S02]  /*0130*/  SHFL.IDX PT, R5, R0, RZ, 0x1f ;  /* 0x00001fff00057589 */ /* 0x000e2400000e0000 */
[----:B0-----:R-:W-:-:S13]  /*0140*/  ISETP.NE.AND P0, PT, R5, RZ, PT ;  /* 0x000000ff0500720c */ /* 0x001fda0003f05270 */
[----:B------:R-:W-:Y:S05]  /*0150*/  @P0 BRA `(.L_x_2) ;  /* 0x0000000000500947 */ /* 0x000fea0003800000 */
[----:B------:R-:W0:Y:S01]  /*0160*/  S2UR UR8, SR_CgaCtaId ;  /* 0x00000000000879c3 */ /* 0x000e220000008800 */
[----:B------:R-:W-:Y:S01]  /*0170*/  UMOV UR4, 0x400 ;  /* 0x0000040000047882 */ /* 0x000fe20000000000 */
[----:B------:R-:W-:Y:S01]  /*0180*/  UMOV UR5, 0x1 ;  /* 0x0000000100057882 */ /* 0x000fe20000000000 */
[----:B------:R-:W-:Y:S01]  /*0190*/  UMOV UR6, 0x4 ;  /* 0x0000000400067882 */ /* 0x000fe20000000000 */
[----:B------:R-:W-:Y:S01]  /*01a0*/  ELECT P0, URZ, PT ;  /* 0x00000000003f782f */ /* 0x000fe20003800000 */
[----:B------:R-:W-:-:S04]  /*01b0*/  UIADD3 UR6, -UR6, 0x100000, URZ ;  /* 0x0010000006067890 */ /* 0x000fc8000fffe13f */
[----:B------:R-:W-:Y:S02]  /*01c0*/  USHF.L.U32 UR7, UR6, 0xb, URZ ;  /* 0x0000000b06077899 */ /* 0x000fe4000800063f */
[----:B------:R-:W-:Y:S02]  /*01d0*/  USHF.L.U32 UR6, UR6, 0x1, URZ ;  /* 0x0000000106067899 */ /* 0x000fe4000800063f */
[----:B0-----:R-:W-:Y:S02]  /*01e0*/  ULEA UR8, UR8, UR4, 0x18 ;  /* 0x0000000408087291 */ /* 0x001fe4000f8ec03f */
[----:B------:R-:W-:-:S04]  /*01f0*/  UIADD3 UR4, -UR5, 0x100000, URZ ;  /* 0x0010000005047890 */ /* 0x000fc8000fffe13f */
[----:B------:R-:W-:Y:S02]  /*0200*/  USHF.L.U32 UR5, UR4, 0xb, URZ ;  /* 0x0000000b04057899 */ /* 0x000fe4000800063f */
[----:B------:R-:W-:Y:S01]  /*0210*/  USHF.L.U32 UR4, UR4, 0x1, URZ ;  /* 0x0000000104047899 */ /* 0x000fe2000800063f */
[----:B------:R-:W0:Y:S11]  /*0220*/  FENCE.VIEW.ASYNC.S ;  /* 0x00000000000073c6 */ /* 0x000e360000000000 */
[----:B0-----:R0:W1:Y:S01]  /*0230*/  SYNCS.EXCH.64 URZ, [UR8], UR4 ;  /* 0x00000004083f75b2 */ /* 0x0010620008000100 */
[----:B------:R0:W2:Y:S01]  /*0240*/  SYNCS.EXCH.64 URZ, [UR8+0x18], UR6 ;  /* 0x00001806083f75b2 */ /* 0x0000a20008000100 */
[----:B------:R0:W3:Y:S01]  /*0250*/  SYNCS.EXCH.64 URZ, [UR8+0x8], UR4 ;  /* 0x00000804083f75b2 */ /* 0x0000e20008000100 */
[----:B------:R0:W4:Y:S01]  /*0260*/  SYNCS.EXCH.64 URZ, [UR8+0x20], UR6 ;  /* 0x00002006083f75b2 */ /* 0x0001220008000100 */
[----:B------:R0:W0:Y:S01]  /*0270*/  SYNCS.EXCH.64 URZ, [UR8+0x10], UR4 ;  /* 0x00001004083f75b2 */ /* 0x0000220008000100 */
[----:B------:R0:W0:Y:S01]  /*0280*/  SYNCS.EXCH.64 URZ, [UR8+0x28], UR6 ;  /* 0x00002806083f75b2 */ /* 0x0000220008000100 */
[----:B------:R-:W-:Y:S01]  /*0290*/  NOP ;  /* 0x0000000000007918 */ /* 0x000fe20000000000 */
.L_x_2:
[----:B------:R-:W-:Y:S01]  /*02a0*/  SHF.R.S32.HI R4, RZ, 0x1f, R79 ;  /* 0x0000001fff047819 */ /* 0x000fe2000001144f */
[----:B------:R-:W5:Y:S01]  /*02b0*/  SHFL.IDX PT, R0, R0, RZ, 0x1f ;  /* 0x00001fff00007589 */ /* 0x000f6200000e0000 */
[----:B0-----:R-:W0:Y:S01]  /*02c0*/  S2UR UR8, SR_CTAID.X ;  /* 0x00000000000879c3 */ /* 0x001e220000002500 */
[----:B------:R-:W-:Y:S02]  /*02d0*/  ELECT P0, URZ, PT ;  /* 0x00000000003f782f */ /* 0x000fe40003800000 */
[----:B------:R-:W-:Y:S01]  /*02e0*/  LEA.HI R4, R4, R79, RZ, 0x7 ;  /* 0x0000004f04047211 */ /* 0x000fe200078f38ff */
[----:B------:R-:W-:Y:S01]  /*02f0*/  ULDC UR4, c[0x0][0x150] ;  /* 0x0000540000047ab9 */ /* 0x000fe20000000800 */
[----:B------:R-:W-:Y:S01]  /*0300*/  SHF.R.S32.HI R6, RZ, 0x1f, R5 ;  /* 0x0000001fff067819 */ /* 0x000fe20000011405 */
[----:B------:R-:W-:Y:S01]  /*0310*/  NOP ;  /* 0x0000000000007918 */ /* 0x000fe20000000000 */
[----:B------:R-:W-:Y:S01]  /*0320*/  LOP3.LUT R4, R4, 0xffffff80, RZ, 0xc0, !PT ;  /* 0xffffff8004047812 */ /* 0x000fe200078ec0ff */
[----:B------:R-:W-:Y:S01]  /*0330*/  NOP ;  /* 0x0000000000007918 */ /* 0x000fe20000000000 */
[----:B------:R-:W-:Y:S01]  /*0340*/  LEA.HI R6, R6, R5, RZ, 0x2 ;  /* 0x0000000506067211 */ /* 0x000fe200078f10ff */
[----:B------:R-:W1:Y:S01]  /*0350*/  LDC R11, c[0x0][0x144] ;  /* 0x00005100ff0b7b82 */ /* 0x000e620000000800 */
[----:B------:R-:W-:Y:S01]  /*0360*/  IMAD.MOV.U32 R22, RZ, RZ, 0x1 ;  /* 0x00000001ff167424 */ /* 0x000fe200078e00ff */
[----:B------:R-:W-:Y:S01]  /*0370*/  ISETP.NE.AND P3, PT, R2, RZ, PT ;  /* 0x000000ff0200720c */ /* 0x000fe20003f65270 */
[----:B------:R-:W-:Y:S01]  /*0380*/  IMAD.IADD R8, R79, 0x1, -R4 ;  /* 0x000000014f087824 */ /* 0x000fe200078e0a04 */
[----:B------:R-:W-:Y:S01]  /*0390*/  LOP3.LUT R6, R6, 0x3ffffffc, RZ, 0xc0, !PT ;  /* 0x3ffffffc06067812 */ /* 0x000fe200078ec0ff */
[----:B------:R-:W2:Y:S03]  /*03a0*/  S2R R4, SR_CTAID.Y ;  /* 0x0000000000047919 */ /* 0x000ea60000002600 */
[----:B------:R-:W-:Y:S01]  /*03b0*/  SHF.R.S32.HI R9, RZ, 0x1f, R8 ;  /* 0x0000001fff097819 */ /* 0x000fe20000011408 */
[----:B------:R-:W-:Y:S01]  /*03c0*/  IMAD.IADD R6, R5, 0x1, -R6 ;  /* 0x0000000105067824 */ /* 0x000fe200078e0a06 */
[----:B------:R-:W3:Y:S02]  /*03d0*/  LDC R13, c[0x0][0x140] ;  /* 0x00005000ff0d7b82 */ /* 0x000ee40000000800 */
[----:B------:R-:W-:-:S02]  /*03e0*/  LEA.HI R9, R9, R8, RZ, 0x3 ;  /* 0x0000000809097211 */ /* 0x000fc400078f18ff */
[----:B-----5:R-:W-:Y:S02]  /*03f0*/  ISETP.NE.OR P0, PT, R0, RZ, !P0 ;  /* 0x000000ff0000720c */ /* 0x020fe40004705670 */
[--C-:B------:R-:W-:Y:S02]  /*0400*/  SHF.R.S32.HI R0, RZ, 0x3, R9.reuse ;  /* 0x00000003ff007819 */ /* 0x100fe40000011409 */
[----:B0-----:R-:W-:Y:S02]  /*0410*/  I2FP.F32.U32 R10, UR8 ;  /* 0x00000008000a7c45 */ /* 0x001fe40008201000 */
[----:B------:R-:W-:-:S03]  /*0420*/  SHF.R.S32.HI R9, RZ, 0x1f, R9 ;  /* 0x0000001fff097819 */ /* 0x000fc60000011409 */
[----:B------:R-:W-:Y:S01]  /*0430*/  FMUL R10, R10, UR4 ;  /* 0x000000040a0a7c20 */ /* 0x000fe20008400000 */
[----:B------:R-:W-:Y:S01]  /*0440*/  LEA.HI R9, R9, R0, RZ, 0x2 ;  /* 0x0000000009097211 */ /* 0x000fe200078f10ff */
[----:B------:R-:W-:Y:S02]  /*0450*/  ULDC UR4, c[0x0][0x154] ;  /* 0x0000550000047ab9 */ /* 0x000fe40000000800 */
[----:B------:R-:W-:Y:S01]  /*0460*/  VOTEU.ALL UP0, P0 ;  /* 0x00000000003f7886 */ /* 0x000fe20000000000 */
[----:B------:R-:W-:Y:S01]  /*0470*/  LOP3.LUT R9, R9, 0xfffffffc, RZ, 0xc0, !PT ;  /* 0xfffffffc09097812 */ /* 0x000fe200078ec0ff */
[----:B------:R-:W0:Y:S01]  /*0480*/  F2I.U32.TRUNC.NTZ R10, R10 ;  /* 0x0000000a000a7305 */ /* 0x000e22000020f000 */
[----:B------:R-:W-:Y:S02]  /*0490*/  VOTEU.ALL UP1, P0 ;  /* 0x00000000003f7886 */ /* 0x000fe40000020000 */
[----:B------:R-:W5:Y:S01]  /*04a0*/  @!UP0 S2UR UR7, SR_CgaCtaId ;  /* 0x00000000000789c3 */ /* 0x000f620000008800 */
[----:B------:R-:W-:Y:S01]  /*04b0*/  IMAD.IADD R9, R0, 0x1, -R9 ;  /* 0x0000000100097824 */ /* 0x000fe200078e0a09 */
[----:B------:R-:W-:Y:S01]  /*04c0*/  SHF.R.S32.HI R0, RZ, 0x1f, R3 ;  /* 0x0000001fff007819 */ /* 0x000fe20000011403 */
[----:B------:R-:W-:Y:S01]  /*04d0*/  @!UP0 UMOV UR6, 0x400 ;  /* 0x0000040000068882 */ /* 0x000fe20000000000 */
[----:B---3--:R-:W-:Y:S01]  /*04e0*/  ISETP.EQ.U32.AND P2, PT, R13, 0x1, PT ;  /* 0x000000010d00780c */ /* 0x008fe20003f42070 */
[----:B------:R-:W-:Y:S01]  /*04f0*/  IMAD R19, R6, 0x4, R9 ;  /* 0x0000000406137824 */ /* 0x000fe200078e0209 */
[----:B--2---:R-:W-:-:S02]  /*0500*/  I2FP.F32.U32 R12, R4 ;  /* 0x00000004000c7245 */ /* 0x004fc40000201000 */
[----:B------:R-:W2:Y:S01]  /*0510*/  LDC R9, c[0x0][0x148] ;  /* 0x00005200ff097b82 */ /* 0x000ea20000000800 */
[----:B------:R-:W-:Y:S02]  /*0520*/  LEA.HI R0, R0, R3, RZ, 0x2 ;  /* 0x0000000300007211 */ /* 0x000fe400078f10ff */
[----:B------:R-:W-:Y:S01]  /*0530*/  LEA.HI R6, R19, R19, RZ, 0x1 ;  /* 0x0000001313067211 */ /* 0x000fe200078f08ff */
[----:B0-----:R-:W-:Y:S02]  /*0540*/  IMAD.MOV R14, RZ, RZ, -R10 ;  /* 0x000000ffff0e7224 */ /* 0x001fe400078e0a0a */
[----:B------:R-:W-:Y:S01]  /*0550*/  FMUL R12, R12, UR4 ;  /* 0x000000040c0c7c20 */ /* 0x000fe20008400000 */
[----:B------:R-:W-:Y:S01]  /*0560*/  LOP3.LUT R0, R0, 0xfffffffc, RZ, 0xc0, !PT ;  /* 0xfffffffc00007812 */ /* 0x000fe200078ec0ff */
[----:B------:R-:W-:Y:S01]  /*0570*/  UMOV UR4, 0x20 ;  /* 0x0000002000047882 */ /* 0x000fe20000000000 */
[----:B------:R-:W-:Y:S01]  /*0580*/  LOP3.LUT R10, R6, 0xfffffffe, RZ, 0xc0, !PT ;  /* 0xfffffffe060a7812 */ /* 0x000fe200078ec0ff */
[----:B-1----:R-:W-:Y:S01]  /*0590*/  IMAD R6, R11, R14, UR8 ;  /* 0x000000080b067e24 */ /* 0x002fe2000f8e020e */
[----:B------:R-:W-:-:S04]  /*05a0*/  @!UP0 UIADD3 UR4, -UR4, 0x100000, URZ ;  /* 0x0010000004048890 */ /* 0x000fc8000fffe13f */
[----:B------:R-:W-:Y:S02]  /*05b0*/  @!UP0 USHF.L.U32 UR5, UR4, 0xb, URZ ;  /* 0x0000000b04058899 */ /* 0x000fe4000800063f */
[----:B------:R-:W-:Y:S01]  /*05c0*/  @!UP0 USHF.L.U32 UR4, UR4, 0x1, URZ ;  /* 0x0000000104048899 */ /* 0x000fe2000800063f */
[----:B------:R-:W0:Y:S01]  /*05d0*/  F2I.U32.TRUNC.NTZ R12, R12 ;  /* 0x0000000c000c7305 */ /* 0x000e22000020f000 */
[----:B------:R-:W-:Y:S02]  /*05e0*/  IMAD.IADD R3, R3, 0x1, -R0 ;  /* 0x0000000103037824 */ /* 0x000fe400078e0a00 */
[C---:B------:R-:W-:Y:S02]  /*05f0*/  IMAD.IADD R11, R19.reuse, 0x1, -R10 ;  /* 0x00000001130b7824 */ /* 0x040fe400078e0a0a */
[----:B------:R-:W-:Y:S01]  /*0600*/  IMAD.SHL.U32 R10, R19, 0x4, RZ ;  /* 0x00000004130a7824 */ /* 0x000fe200078e00ff */
[----:B-----5:R-:W-:Y:S01]  /*0610*/  @!UP0 ULEA UR6, UR7, UR6, 0x18 ;  /* 0x0000000607068291 */ /* 0x020fe2000f8ec03f */
[----:B------:R-:W-:Y:S01]  /*0620*/  ISETP.NE.AND P1, PT, R3, 0x3, PT ;  /* 0x000000030300780c */ /* 0x000fe20003f25270 */
[----:B------:R-:W-:Y:S01]  /*0630*/  VOTEU.ALL UP0, P0 ;  /* 0x00000000003f7886 */ /* 0x000fe20000000000 */
[----:B------:R-:W-:-:S02]  /*0640*/  ISETP.NE.AND P4, PT, R11, R6, PT ;  /* 0x000000060b00720c */ /* 0x000fc40003f85270 */
[----:B------:R-:W-:Y:S02]  /*0650*/  LOP3.LUT R19, R19, 0xc, R10, 0x78, !PT ;  /* 0x0000000c13137812 */ /* 0x000fe400078e780a */
[----:B------:R-:W-:Y:S01]  /*0660*/  LOP3.LUT P0, RZ, R8, 0x7, RZ, 0xc0, !PT ;  /* 0x0000000708ff7812 */ /* 0x000fe2000780c0ff */
[C---:B------:R-:W-:Y:S01]  /*0670*/  VIADD R8, R2.reuse, 0xffffffff ;  /* 0xffffffff02087836 */ /* 0x040fe20000000000 */
[----:B------:R-:W-:Y:S01]  /*0680*/  ISETP.EQ.OR P1, PT, R3, RZ, !P1 ;  /* 0x000000ff0300720c */ /* 0x000fe20004f22670 */
[----:B0-----:R-:W-:Y:S01]  /*0690*/  IMAD.MOV R24, RZ, RZ, -R12 ;  /* 0x000000ffff187224 */ /* 0x001fe200078e0a0c */
[----:B------:R-:W-:Y:S01]  /*06a0*/  ISETP.LT.U32.AND P0, PT, R19, 0x2, !P0 ;  /* 0x000000021300780c */ /* 0x000fe20004701070 */
[----:B------:R-:W0:Y:S02]  /*06b0*/  FENCE.VIEW.ASYNC.S ;  /* 0x00000000000073c6 */ /* 0x000e240000000000 */
[----:B0-----:R0:W1:Y:S01]  /*06c0*/  @!UP0 SYNCS.EXCH.64 URZ, [UR6+0x40], UR4 ;  /* 0x00004004063f85b2 */ /* 0x0010620008000100 */
[----:B------:R-:W-:Y:S01]  /*06d0*/  ISETP.EQ.AND P1, PT, R2, RZ, P1 ;  /* 0x000000ff0200720c */ /* 0x000fe20000f22270 */
[----:B--2---:R-:W-:Y:S01]  /*06e0*/  IMAD R11, R9, R24, R4 ;  /* 0x00000018090b7224 */ /* 0x004fe200078e0204 */
[----:B------:R-:W-:-:S02]  /*06f0*/  ISETP.GE.U32.AND P6, PT, R8, 0x2, PT ;  /* 0x000000020800780c */ /* 0x000fc40003fc6070 */
[----:B------:R-:W-:Y:S02]  /*0700*/  @P4 LEA.HI R0, R19, R19, RZ, 0x1 ;  /* 0x0000001313004211 */ /* 0x000fe400078f08ff */
[----:B------:R-:W-:Y:S02]  /*0710*/  SEL R18, RZ, 0x1, !P1 ;  /* 0x00000001ff127807 */ /* 0x000fe40004800000 */
[----:B------:R-:W-:Y:S02]  /*0720*/  @P4 SHF.R.S32.HI R0, RZ, 0x1, R0 ;  /* 0x00000001ff004819 */ /* 0x000fe40000011400 */
[----:B------:R-:W-:Y:S02]  /*0730*/  SEL R18, R18, 0x2, P6 ;  /* 0x0000000212127807 */ /* 0x000fe40003000000 */
[----:B------:R-:W-:Y:S02]  /*0740*/  @P4 ISETP.NE.AND P5, PT, R0, R11, PT ;  /* 0x0000000b0000420c */ /* 0x000fe40003fa5270 */
[----:B------:R-:W-:Y:S01]  /*0750*/  SEL R11, RZ, 0x1, !P0 ;  /* 0x00000001ff0b7807 */ /* 0x000fe20004000000 */
[----:B------:R0:W2:Y:S01]  /*0760*/  @!UP1 SYNCS.EXCH.64 URZ, [UR6+0x48], UR4 ;  /* 0x00004804063f95b2 */ /* 0x0000a20008000100 */
[----:B------:R-:W-:Y:S01]  /*0770*/  @P4 SEL R22, RZ, 0x1, P5 ;  /* 0x00000001ff164807 */ /* 0x000fe20002800000 */
[----:B------:R-:W-:Y:S01]  /*0780*/  NOP ;  /* 0x0000000000007918 */ /* 0x000fe20000000000 */
[----:B------:R-:W-:-:S02]  /*0790*/  LOP3.LUT R0, R79, 0x7f, RZ, 0xc0, !PT ;  /* 0x0000007f4f007812 */ /* 0x000fc400078ec0ff */
[----:B------:R-:W-:Y:S01]  /*07a0*/  LOP3.LUT R22, R22, R11, RZ, 0xc0, !PT ;  /* 0x0000000b16167212 */ /* 0x000fe200078ec0ff */
[----:B01----:R-:W-:Y:S06]  /*07b0*/  @!P2 BRA `(.L_x_3) ;  /* 0x000000000008a947 */ /* 0x003fec0003800000 */
[----:B--2-4-:R-:W-:Y:S01]  /*07c0*/  UCGABAR_ARV ;  /* 0x00000000000079c7 */ /* 0x014fe20008000000 */
[----:B------:R-:W-:Y:S05]  /*07d0*/  BRA `(.L_x_4) ;  /* 0x0000000000047947 */ /* 0x000fea0003800000 */
.L_x_3:
[----:B--2-4-:R-:W-:Y:S01]  /*07e0*/  NOP ;  /* 0x0000000000007918 */ /* 0x014fe20000000000 */
.L_x_4:
[----:B------:R-:W0:Y:S01]  /*07f0*/  LDC R2, c[0x0][0x65c] ;  /* 0x00019700ff027b82 */ /* 0x000e220000000800 */
[----:B------:R-:W-:Y:S02]  /*0800*/  IMAD.U32 R10, RZ, RZ, UR8 ;  /* 0x00000008ff0a7e24 */ /* 0x000fe4000f8e00ff */
[----:B------:R-:W-:Y:S01]  /*0810*/  IMAD.MOV.U32 R11, RZ, RZ, RZ ;  /* 0x000000ffff0b7224 */ /* 0x000fe200078e00ff */
[----:B0-----:R-:W-:-:S04]  /*0820*/  ISETP.NE.AND P1, PT, R2, 0x1, PT ;  /* 0x000000010200780c */ /* 0x001fc80003f25270 */
[----:B------:R-:W-:-:S09]  /*0830*/  P2R R5, PR, RZ, 0x2 ;  /* 0x00000002ff057803 */ /* 0x000fd20000000000 */
[----:B------:R-:W0:Y:S01]  /*0840*/  @P1 LDC R17, c[0x0][0x10] ;  /* 0x00000400ff111b82 */ /* 0x000e220000000800 */
[----:B------:R-:W-:Y:S02]  /*0850*/  @P1 IMAD.MOV.U32 R5, RZ, RZ, RZ ;  /* 0x000000ffff051224 */ /* 0x000fe400078e00ff */
[----:B------:R-:W-:-:S05]  /*0860*/  @P1 IMAD.MOV.U32 R15, RZ, RZ, RZ ;  /* 0x000000ffff0f1224 */ /* 0x000fca00078e00ff */
[----:B------:R-:W1:Y:S01]  /*0870*/  @!P1 LDC R13, c[0x0][0xc] ;  /* 0x00000300ff0d9b82 */ /* 0x000e620000000800 */
[----:B------:R-:W-:Y:S01]  /*0880*/  ULDC UR4, c[0x0][0xc] ;  /* 0x0000030000047ab9 */ /* 0x000fe20000000800 */
[----:B------:R-:W-:Y:S01]  /*0890*/  ULDC UR5, c[0x0][0x10] ;  /* 0x0000040000057ab9 */ /* 0x000fe20000000800 */
[----:B------:R-:W-:Y:S01]  /*08a0*/  ULDC UR6, c[0x0][0x14] ;  /* 0x0000050000067ab9 */ /* 0x000fe20000000800 */
[----:B------:R-:W-:-:S04]  /*08b0*/  UIMAD.WIDE.U32 UR4, UR4, UR5, URZ ;  /* 0x00000005040472a5 */ /* 0x000fc8000f8e003f */
[----:B------:R-:W-:Y:S02]  /*08c0*/  UIMAD.WIDE.U32 UR38, UR4, UR6, URZ ;  /* 0x00000006042672a5 */ /* 0x000fe4000f8e003f */
[----:B------:R-:W-:-:S04]  /*08d0*/  UIMAD UR40, UR5, UR6, URZ ;  /* 0x00000006052872a4 */ /* 0x000fc8000f8e023f */
[----:B------:R-:W-:Y:S01]  /*08e0*/  UIADD3 UR40, UR39, UR40, URZ ;  /* 0x0000002827287290 */ /* 0x000fe2000fffe03f */
[----:B0-----:R-:W-:-:S04]  /*08f0*/  @P1 IMAD.WIDE.U32 R16, R17, UR8, R4 ;  /* 0x0000000811101c25 */ /* 0x001fc8000f8e0004 */
[----:B------:R-:W-:Y:S02]  /*0900*/  @P1 IMAD.IADD R17, R17, 0x1, R15 ;  /* 0x0000000111111824 */ /* 0x000fe400078e020f */
[----:B-1----:R-:W-:-:S04]  /*0910*/  @!P1 IMAD.WIDE.U32 R10, R4, R13, R10 ;  /* 0x0000000d040a9225 */ /* 0x002fc800078e000a */
[----:B------:R-:W-:Y:S02]  /*0920*/  @!P1 IMAD.MOV.U32 R16, RZ, RZ, R10 ;  /* 0x000000ffff109224 */ /* 0x000fe400078e000a */
[----:B------:R-:W-:Y:S01]  /*0930*/  @!P1 IMAD.MOV.U32 R17, RZ, RZ, R11 ;  /* 0x000000ffff119224 */ /* 0x000fe200078e000b */
[----:B------:R-:W-:Y:S06]  /*0940*/  @!P2 BRA `(.L_x_5) ;  /* 0x00000000000ca947 */ /* 0x000fec0003800000 */
[----:B------:R-:W-:Y:S01]  /*0950*/  UCGABAR_WAIT ;  /* 0x0000000000007dc7 */ /* 0x000fe20008000000 */
[----:B------:R-:W-:Y:S01]  /*0960*/  CCTL.IVALL ;  /* 0x00000000ff00798f */ /* 0x000fe20002000000 */
[----:B------:R-:W-:Y:S05]  /*0970*/  BRA `(.L_x_6) ;  /* 0x0000000000047947 */ /* 0x000fea0003800000 */
.L_x_5:
[----:B------:R-:W-:Y:S06]  /*0980*/  BAR.SYNC.DEFER_BLOCKING 0x0 ;  /* 0x0000000000007b1d */ /* 0x000fec0000010000 */
.L_x_6:
[----:B------:R-:W-:Y:S05]  /*0990*/  @!P3 BRA `(.L_x_7) ;  /* 0x000000700090b947 */ /* 0x000fea0003800000 */
[----:B------:R-:W-:-:S13]  /*09a0*/  ISETP.GT.U32.AND P0, PT, R8, 0x1, PT ;  /* 0x000000010800780c */ /* 0x000fda0003f04070 */
[----:B------:R-:W-:Y:S05]  /*09b0*/  @P0 EXIT ;  /* 0x000000000000094d */ /* 0x000fea0003800000 */
[----:B------:R-:W-:Y:S01]  /*09c0*/  ULDC.64 UR4, c[0x0][0x650] ;  /* 0x0001940000047ab9 */ /* 0x000fe20000000a00 */
[----:B------:R-:W-:Y:S01]  /*09d0*/  PRMT R3, RZ, 0x7610, R3 ;  /* 0x00007610ff037816 */ /* 0x000fe20000000003 */
[----:B------:R-:W-:Y:S01]  /*09e0*/  IMAD.MOV.U32 R85, RZ, RZ, -0x1 ;  /* 0xffffffffff557424 */ /* 0x000fe200078e00ff */
[----:B------:R-:W-:Y:S01]  /*09f0*/  ISETP.GE.U32.AND P0, PT, R16, UR4, PT ;  /* 0x0000000410007c0c */ /* 0x000fe2000bf06070 */
[----:B------:R-:W-:Y:S02]  /*0a00*/  IMAD.MOV.U32 R84, RZ, RZ, -0x1 ;  /* 0xffffffffff547424 */ /* 0x000fe400078e00ff */
[----:B------:R-:W-:Y:S01]  /*0a10*/  IMAD.MOV.U32 R23, RZ, RZ, -0x1 ;  /* 0xffffffffff177424 */ /* 0x000fe200078e00ff */
[----:B------:R-:W-:-:S13]  /*0a20*/  ISETP.GE.U32.AND.EX P0, PT, R17, UR5, PT, P0 ;  /* 0x0000000511007c0c */ /* 0x000fda000bf06100 */
[----:B------:R-:W-:Y:S05]  /*0a30*/  @P0 BRA `(.L_x_8) ;  /* 0x00000004002c0947 */ /* 0x000fea0003800000 */
[----:B------:R-:W0:Y:S01]  /*0a40*/  LDC.64 R26, c[0x0][0x628] ;  /* 0x00018a00ff1a7b82 */ /* 0x000e220000000a00 */
[----:B------:R-:W-:Y:S02]  /*0a50*/  IMAD.MOV.U32 R10, RZ, RZ, R16 ;  /* 0x000000ffff0a7224 */ /* 0x000fe400078e0010 */
[----:B------:R-:W-:-:S05]  /*0a60*/  IMAD.MOV.U32 R11, RZ, RZ, R17 ;  /* 0x000000ffff0b7224 */ /* 0x000fca00078e0011 */
[----:B------:R-:W1:Y:S08]  /*0a70*/  LDC R8, c[0x0][0x630] ;  /* 0x00018c00ff087b82 */ /* 0x000e700000000800 */
[----:B------:R-:W2:Y:S01]  /*0a80*/  LDC.64 R28, c[0x0][0x620] ;  /* 0x00018800ff1c7b82 */ /* 0x000ea20000000a00 */
[----:B0-----:R-:W-:-:S04]  /*0a90*/  ISETP.NE.U32.AND P0, PT, R26, RZ, PT ;  /* 0x000000ff1a00720c */ /* 0x001fc80003f05070 */
[----:B------:R-:W-:-:S13]  /*0aa0*/  ISETP.NE.AND.EX P0, PT, R27, RZ, PT, P0 ;  /* 0x000000ff1b00720c */ /* 0x000fda0003f05300 */
[----:B-12---:R-:W-:Y:S05]  /*0ab0*/  @!P0 BRA `(.L_x_9) ;  /* 0x0000000000288947 */ /* 0x006fea0003800000 */
[----:B------:R-:W0:Y:S02]  /*0ac0*/  LDC R3, c[0x0][0x634] ;  /* 0x00018d00ff037b82 */ /* 0x000e240000000800 */
[----:B0-----:R-:W-:-:S05]  /*0ad0*/  IADD3 R3, P0, R16, R3, RZ ;  /* 0x0000000310037210 */ /* 0x001fca0007f1e0ff */
[----:B------:R-:W-:-:S04]  /*0ae0*/  IMAD.X R21, RZ, RZ, R17, P0 ;  /* 0x000000ffff157224 */ /* 0x000fc800000e0611 */
[----:B------:R-:W-:-:S04]  /*0af0*/  IMAD.WIDE.U32 R10, R21, R26, RZ ;  /* 0x0000001a150a7225 */ /* 0x000fc800078e00ff */
[----:B------:R-:W-:-:S04]  /*0b00*/  IMAD.WIDE.U32 R12, P0, R3, R27, R10 ;  /* 0x0000001b030c7225 */ /* 0x000fc8000780000a */
[----:B------:R-:W-:-:S04]  /*0b10*/  IMAD.WIDE.U32 R10, R3, R26, RZ ;  /* 0x0000001a030a7225 */ /* 0x000fc800078e00ff */
[----:B------:R-:W-:Y:S01]  /*0b20*/  IMAD.X R15, RZ, RZ, RZ, P0 ;  /* 0x000000ffff0f7224 */ /* 0x000fe200000e06ff */
[----:B------:R-:W-:Y:S01]  /*0b30*/  IADD3 RZ, P0, R11, R12, RZ ;  /* 0x0000000c0bff7210 */ /* 0x000fe20007f1e0ff */
[----:B------:R-:W-:-:S04]  /*0b40*/  IMAD.MOV.U32 R14, RZ, RZ, R13 ;  /* 0x000000ffff0e7224 */ /* 0x000fc800078e000d */
[----:B------:R-:W-:-:S08]  /*0b50*/  IMAD.WIDE.U32.X R10, R21, R27, R14, P0 ;  /* 0x0000001b150a7225 */ /* 0x000fd000000e040e */
.L_x_9:
[----:B------:R-:W0:Y:S01]  /*0b60*/  LDC.64 R32, c[0x0][0x640] ;  /* 0x00019000ff207b82 */ /* 0x000e220000000a00 */
[--C-:B------:R-:W-:Y:S01]  /*0b70*/  SHF.R.U64 R27, R10, R8, R11.reuse ;  /* 0x000000080a1b7219 */ /* 0x100fe2000000120b */
[----:B------:R-:W-:Y:S01]  /*0b80*/  IMAD R31, R9, R24, R4 ;  /* 0x00000018091f7224 */ /* 0x000fe200078e0204 */
[----:B------:R-:W-:Y:S01]  /*0b90*/  SHF.R.U32.HI R3, RZ, R8, R11 ;  /* 0x00000008ff037219 */ /* 0x000fe2000001160b */
[----:B------:R-:W-:Y:S01]  /*0ba0*/  IMAD.MOV.U32 R23, RZ, RZ, 0x1 ;  /* 0x00000001ff177424 */ /* 0x000fe200078e00ff */
[----:B------:R-:W-:-:S03]  /*0bb0*/  IADD3 R5, P0, RZ, -R27, RZ ;  /* 0x8000001bff057210 */ /* 0x000fc60007f1e0ff */
[----:B------:R-:W1:Y:S02]  /*0bc0*/  LDC R12, c[0x0][0x618] ;  /* 0x00018600ff0c7b82 */ /* 0x000e640000000800 */
[----:B------:R-:W-:Y:S02]  /*0bd0*/  IMAD.X R3, RZ, RZ, ~R3, P0 ;  /* 0x000000ffff037224 */ /* 0x000fe400000e0e03 */
[----:B------:R-:W-:-:S04]  /*0be0*/  IMAD.WIDE.U32 R10, R5, R28, R16 ;  /* 0x0000001c050a7225 */ /* 0x000fc800078e0010 */
[----:B------:R-:W2:Y:S01]  /*0bf0*/  LDC R20, c[0x0][0x608] ;  /* 0x00018200ff147b82 */ /* 0x000ea20000000800 */
[----:B------:R-:W-:Y:S02]  /*0c00*/  IMAD R8, R3, R28, RZ ;  /* 0x0000001c03087224 */ /* 0x000fe400078e02ff */
[----:B------:R-:W-:Y:S02]  /*0c10*/  IMAD.MOV.U32 R3, RZ, RZ, -0x1 ;  /* 0xffffffffff037424 */ /* 0x000fe400078e00ff */
[----:B------:R-:W-:-:S03]  /*0c20*/  IMAD R5, R5, R29, R8 ;  /* 0x0000001d05057224 */ /* 0x000fc600078e0208 */
[----:B------:R-:W3:Y:S01]  /*0c30*/  LDC R30, c[0x0][0x658] ;  /* 0x00019600ff1e7b82 */ /* 0x000ee20000000800 */
[----:B------:R-:W-:Y:S01]  /*0c40*/  IMAD.IADD R5, R11, 0x1, R5 ;  /* 0x000000010b057824 */ /* 0x000fe200078e0205 */
[----:B0-----:R-:W-:-:S04]  /*0c50*/  ISETP.NE.U32.AND P0, PT, R32, RZ, PT ;  /* 0x000000ff2000720c */ /* 0x001fc80003f05070 */
[----:B------:R-:W-:Y:S02]  /*0c60*/  ISETP.NE.AND.EX P0, PT, R33, RZ, PT, P0 ;  /* 0x000000ff2100720c */ /* 0x000fe40003f05300 */
[----:B------:R-:W0:Y:S01]  /*0c70*/  LDC R26, c[0x0][0x600] ;  /* 0x00018000ff1a7b82 */ /* 0x000e220000000800 */
[-CC-:B-1----:R-:W-:Y:S02]  /*0c80*/  SHF.R.U64 R14, R10, R12.reuse, R5.reuse ;  /* 0x0000000c0a0e7219 */ /* 0x182fe40000001205 */
[----:B------:R-:W-:-:S05]  /*0c90*/  SHF.R.U32.HI R5, RZ, R12, R5 ;  /* 0x0000000cff057219 */ /* 0x000fca0000011605 */
[----:B------:R-:W1:Y:S01]  /*0ca0*/  LDC R15, c[0x0][0x648] ;  /* 0x00019200ff0f7b82 */ /* 0x000e620000000800 */
[-CC-:B--2---:R-:W-:Y:S02]  /*0cb0*/  SHF.R.U64 R29, R14, R20.reuse, R5.reuse ;  /* 0x000000140e1d7219 */ /* 0x184fe40000001205 */
[----:B------:R-:W-:-:S05]  /*0cc0*/  SHF.R.U32.HI R5, RZ, R20, R5 ;  /* 0x00000014ff057219 */ /* 0x000fca0000011605 */
[----:B------:R-:W2:Y:S01]  /*0cd0*/  LDC R21, c[0x0][0x638] ;  /* 0x00018e00ff157b82 */ /* 0x000ea20000000800 */
[-CC-:B---3--:R-:W-:Y:S02]  /*0ce0*/  SHF.R.U64 R20, R29, R30.reuse, R5.reuse ;  /* 0x0000001e1d147219 */ /* 0x188fe40000001205 */
[-C--:B------:R-:W-:Y:S02]  /*0cf0*/  SHF.L.U32 R3, R3, R30.reuse, RZ ;  /* 0x0000001e03037219 */ /* 0x080fe400000006ff */
[----:B------:R-:W-:Y:S01]  /*0d00*/  SHF.R.U32.HI R5, RZ, R30, R5 ;  /* 0x0000001eff057219 */ /* 0x000fe20000011605 */
[----:B------:R-:W-:Y:S01]  /*0d10*/  IMAD.MOV.U32 R4, RZ, RZ, R20 ;  /* 0x000000ffff047224 */ /* 0x000fe200078e0014 */
[----:B------:R-:W-:Y:S01]  /*0d20*/  LOP3.LUT R12, RZ, R3, RZ, 0x33, !PT ;  /* 0x00000003ff0c7212 */ /* 0x000fe200078e33ff */
[----:B------:R-:W3:Y:S01]  /*0d30*/  LDC R25, c[0x0][0x610] ;  /* 0x00018400ff197b82 */ /* 0x000ee20000000800 */
[----:B------:R-:W-:Y:S05]  /*0d40*/  @!P0 BRA `(.L_x_10) ;  /* 0x0000000000288947 */ /* 0x000fea0003800000 */
[----:B------:R-:W4:Y:S02]  /*0d50*/  LDC R3, c[0x0][0x64c] ;  /* 0x00019300ff037b82 */ /* 0x000f240000000800 */
[----:B----4-:R-:W-:-:S05]  /*0d60*/  IADD3 R3, P0, R20, R3, RZ ;  /* 0x0000000314037210 */ /* 0x010fca0007f1e0ff */
        /* <DEDUP_REMOVED lines=8> */
.L_x_10:
[----:B-1----:R-:W-:Y:S01]  /*0df0*/  SHF.R.U64 R4, R4, R15, R5 ;  /* 0x0000000f04047219 */ /* 0x002fe20000001205 */
[----:B0-----:R-:W-:Y:S01]  /*0e00*/  VIADD R5, R26, 0xffffffff ;  /* 0xffffffff1a057836 */ /* 0x001fe20000000000 */
[----:B------:R-:W-:Y:S01]  /*0e10*/  SHF.L.U32 R3, R23, R30, RZ ;  /* 0x0000001e17037219 */ /* 0x000fe200000006ff */
[----:B------:R-:W-:Y:S01]  /*0e20*/  IMAD.MOV.U32 R23, RZ, RZ, R27 ;  /* 0x000000ffff177224 */ /* 0x000fe200078e001b */
[----:B------:R-:W-:Y:S01]  /*0e30*/  LOP3.LUT R12, R29, R12, RZ, 0xc0, !PT ;  /* 0x0000000c1d0c7212 */ /* 0x000fe200078ec0ff */
[----:B------:R-:W-:Y:S01]  /*0e40*/  IMAD.MOV R8, RZ, RZ, -R4 ;  /* 0x000000ffff087224 */ /* 0x000fe200078e0a04 */
[----:B------:R-:W-:Y:S02]  /*0e50*/  SEL R6, R6, R31, !P1 ;  /* 0x0000001f06067207 */ /* 0x000fe40004800000 */
[----:B------:R-:W-:Y:S01]  /*0e60*/  LOP3.LUT R5, R14, R5, RZ, 0xc0, !PT ;  /* 0x000000050e057212 */ /* 0x000fe200078ec0ff */
[----:B------:R-:W-:Y:S02]  /*0e70*/  IMAD R9, R3, R4, R12 ;  /* 0x0000000403097224 */ /* 0x000fe400078e020c */
[----:B--2---:R-:W-:-:S02]  /*0e80*/  IMAD R3, R8, R21, R20 ;  /* 0x0000001508037224 */ /* 0x004fc400078e0214 */
[----:B---3--:R-:W-:Y:S02]  /*0e90*/  IMAD R6, R9, R25, R6 ;  /* 0x0000001909067224 */ /* 0x008fe400078e0206 */
[----:B------:R-:W-:Y:S02]  /*0ea0*/  IMAD R85, R3, R26, R5 ;  /* 0x0000001a03557224 */ /* 0x000fe400078e0205 */
[----:B------:R-:W-:-:S03]  /*0eb0*/  IMAD.MOV.U32 R4, RZ, RZ, 0x1 ;  /* 0x00000001ff047424 */ /* 0x000fc600078e00ff */
[----:B------:R-:W-:Y:S02]  /*0ec0*/  SEL R84, R85, R6, !P1 ;  /* 0x0000000655547207 */ /* 0x000fe40004800000 */
[----:B------:R-:W-:Y:S02]  /*0ed0*/  PRMT R3, R4, 0x7610, R3 ;  /* 0x0000761004037816 */ /* 0x000fe40000000003 */
[----:B------:R-:W-:-:S07]  /*0ee0*/  SEL R85, R6, R85, !P1 ;  /* 0x0000005506557207 */ /* 0x000fce0004800000 */
.L_x_8:
[----:B------:R-:W-:-:S08]  /*0ef0*/  NOP ;  /* 0x0000000000007918 */ /* 0x000fd00000000000 */
[----:B------:R-:W0:Y:S02]  /*0f00*/  USETMAXREG.TRY_ALLOC.CTAPOOL UP0, 0xe8 ;  /* 0x000000e8000079c8 */ /* 0x000e240008000600 */
[----:B0-----:R-:W-:-:S13]  /*0f10*/  PLOP3.LUT P0, PT, PT, PT, UP0, 0x80, 0x0 ;  /* 0x000000000000781c */ /* 0x001fda0003f0f008 */
[----:B------:R-:W-:Y:S05]  /*0f20*/  @!P0 BRA `(.L_x_8) ;  /* 0xfffffffc00f08947 */ /* 0x000fea000383ffff */
[----:B------:R-:W-:Y:S01]  /*0f30*/  ULDC.64 UR4, c[0x0][0x598] ;  /* 0x0001660000047ab9 */ /* 0x000fe20000000a00 */
[----:B------:R-:W-:Y:S01]  /*0f40*/  ULDC.64 UR44, c[0x0][0x208] ;  /* 0x00008200002c7ab9 */ /* 0x000fe20000000a00 */
[----:B------:R-:W-:-:S04]  /*0f50*/  ISETP.NE.U32.AND P0, PT, RZ, UR4, PT ;  /* 0x00000004ff007c0c */ /* 0x000fc8000bf05070 */
[----:B------:R-:W-:-:S13]  /*0f60*/  ISETP.NE.AND.EX P0, PT, RZ, UR5, PT, P0 ;  /* 0x00000005ff007c0c */ /* 0x000fda000bf05300 */
[----:B------:R-:W-:Y:S05]  /*0f70*/  @!P0 BRA `(.L_x_11) ;  /* 0x00000000001c8947 */ /* 0x000fea0003800000 */
[----:B------:R-:W0:Y:S02]  /*0f80*/  LDC.64 R4, c[0x0][0x598] ;  /* 0x00016600ff047b82 */ /* 0x000e240000000a00 */
[----:B0-----:R-:W2:Y:S02]  /*0f90*/  LDG.E.64 R4, desc[UR44][R4.64] ;  /* 0x0000002c04047981 */ /* 0x001ea4000c1e1b00 */
[----:B--2---:R-:W-:-:S04]  /*0fa0*/  ISETP.NE.U32.AND P0, PT, R4, RZ, PT ;  /* 0x000000ff0400720c */ /* 0x004fc80003f05070 */
[----:B------:R-:W-:-:S13]  /*0fb0*/  ISETP.NE.AND.EX P0, PT, R5, RZ, PT, P0 ;  /* 0x000000ff0500720c */ /* 0x000fda0003f05300 */
[----:B------:R-:W-:Y:S05]  /*0fc0*/  @!P0 BRA `(.L_x_11) ;  /* 0x0000000000088947 */ /* 0x000fea0003800000 */
[----:B------:R0:W5:Y:S01]  /*0fd0*/  LD.E R74, desc[UR44][R4.64] ;  /* 0x0000002c044a7980 */ /* 0x000162000c101900 */
[----:B------:R-:W-:Y:S05]  /*0fe0*/  BRA `(.L_x_12) ;  /* 0x0000000000247947 */ /* 0x000fea0003800000 */
.L_x_11:
[----:B------:R-:W-:Y:S02]  /*0ff0*/  ULDC.64 UR4, c[0x0][0x588] ;  /* 0x0001620000047ab9 */ /* 0x000fe40000000a00 */
[----:B------:R-:W-:-:S04]  /*1000*/  ISETP.NE.U32.AND P0, PT, RZ, UR4, PT ;  /* 0x00000004ff007c0c */ /* 0x000fc8000bf05070 */
[----:B------:R-:W-:-:S13]  /*1010*/  ISETP.NE.AND.EX P0, PT, RZ, UR5, PT, P0 ;  /* 0x00000005ff007c0c */ /* 0x000fda000bf05300 */
[----:B------:R-:W-:Y:S05]  /*1020*/  @!P0 BRA `(.L_x_13) ;  /* 0x00000000000c8947 */ /* 0x000fea0003800000 */
[----:B------:R-:W0:Y:S02]  /*1030*/  LDC.64 R74, c[0x0][0x588] ;  /* 0x00016200ff4a7b82 */ /* 0x000e240000000a00 */
[----:B0-----:R1:W5:Y:S01]  /*1040*/  LDG.E R74, desc[UR44][R74.64] ;  /* 0x0000002c4a4a7981 */ /* 0x001362000c1e1900 */
[----:B------:R-:W-:Y:S05]  /*1050*/  BRA `(.L_x_12) ;  /* 0x0000000000087947 */ /* 0x000fea0003800000 */
.L_x_13:
[----:B------:R-:W-:Y:S02]  /*1060*/  ULDC UR4, c[0x0][0x580] ;  /* 0x0001600000047ab9 */ /* 0x000fe40000000800 */
[----:B------:R-:W-:-:S07]  /*1070*/  IMAD.U32 R74, RZ, RZ, UR4 ;  /* 0x00000004ff4a7e24 */ /* 0x000fce000f8e00ff */
.L_x_12:
[----:B------:R-:W-:Y:S02]  /*1080*/  ULDC.64 UR4, c[0x0][0x5a0] ;  /* 0x0001680000047ab9 */ /* 0x000fe40000000a00 */
[----:B------:R-:W-:-:S04]  /*1090*/  ISETP.NE.U32.AND P0, PT, RZ, UR4, PT ;  /* 0x00000004ff007c0c */ /* 0x000fc8000bf05070 */
[----:B------:R-:W-:-:S13]  /*10a0*/  ISETP.NE.AND.EX P0, PT, RZ, UR5, PT, P0 ;  /* 0x00000005ff007c0c */ /* 0x000fda000bf05300 */
[----:B------:R-:W-:Y:S05]  /*10b0*/  @!P0 BRA `(.L_x_14) ;  /* 0x00000000001c8947 */ /* 0x000fea0003800000 */
[----:B0-----:R-:W0:Y:S02]  /*10c0*/  LDC.64 R4, c[0x0][0x5a0] ;  /* 0x00016800ff047b82 */ /* 0x001e240000000a00 */
[----:B0-----:R-:W2:Y:S02]  /*10d0*/  LDG.E.64 R4, desc[UR44][R4.64] ;  /* 0x0000002c04047981 */ /* 0x001ea4000c1e1b00 */
[----:B--2---:R-:W-:-:S04]  /*10e0*/  ISETP.NE.U32.AND P0, PT, R4, RZ, PT ;  /* 0x000000ff0400720c */ /* 0x004fc80003f05070 */
[----:B------:R-:W-:-:S13]  /*10f0*/  ISETP.NE.AND.EX P0, PT, R5, RZ, PT, P0 ;  /* 0x000000ff0500720c */ /* 0x000fda0003f05300 */
[----:B------:R-:W-:Y:S05]  /*1100*/  @!P0 BRA `(.L_x_14) ;  /* 0x0000000000088947 */ /* 0x000fea0003800000 */
[----:B-1----:R0:W5:Y:S01]  /*1110*/  LD.E R75, desc[UR44][R4.64] ;  /* 0x0000002c044b7980 */ /* 0x002162000c101900 */
[----:B------:R-:W-:Y:S05]  /*1120*/  BRA `(.L_x_15) ;  /* 0x0000000000247947 */ /* 0x000fea0003800000 */
.L_x_14:
[----:B------:R-:W-:Y:S02]  /*1130*/  ULDC.64 UR4, c[0x0][0x590] ;  /* 0x0001640000047ab9 */ /* 0x000fe40000000a00 */
[----:B------:R-:W-:-:S04]  /*1140*/  ISETP.NE.U32.AND P0, PT, RZ, UR4, PT ;  /* 0x00000004ff007c0c */ /* 0x000fc8000bf05070 */
[----:B------:R-:W-:-:S13]  /*1150*/  ISETP.NE.AND.EX P0, PT, RZ, UR5, PT, P0 ;  /* 0x00000005ff007c0c */ /* 0x000fda000bf05300 */
[----:B------:R-:W-:Y:S05]  /*1160*/  @!P0 BRA `(.L_x_16) ;  /* 0x00000000000c8947 */ /* 0x000fea0003800000 */
[----:B0-----:R-:W1:Y:S02]  /*1170*/  LDC.64 R4, c[0x0][0x590] ;  /* 0x00016400ff047b82 */ /* 0x001e640000000a00 */
[----:B-1----:R1:W5:Y:S01]  /*1180*/  LDG.E R75, desc[UR44][R4.64] ;  /* 0x0000002c044b7981 */ /* 0x002362000c1e1900 */
[----:B------:R-:W-:Y:S05]  /*1190*/  BRA `(.L_x_15) ;  /* 0x0000000000087947 */ /* 0x000fea0003800000 */
.L_x_16:
[----:B------:R-:W-:Y:S02]  /*11a0*/  ULDC UR4, c[0x0][0x584] ;  /* 0x0001610000047ab9 */ /* 0x000fe40000000800 */
[----:B-1----:R-:W-:-:S07]  /*11b0*/  IMAD.U32 R75, RZ, RZ, UR4 ;  /* 0x00000004ff4b7e24 */ /* 0x002fce000f8e00ff */
.L_x_15:
[----:B------:R-:W-:-:S13]  /*11c0*/  LOP3.LUT P0, RZ, R3, 0xff, RZ, 0xc0, !PT ;  /* 0x000000ff03ff7812 */ /* 0x000fda000780c0ff */
[----:B------:R-:W-:Y:S05]  /*11d0*/  @!P0 EXIT ;  /* 0x000000000000894d */ /* 0x000fea0003800000 */
[----:B------:R-:W2:Y:S01]  /*11e0*/  LDC R82, c[0x0][0x658] ;  /* 0x00019600ff527b82 */ /* 0x000ea20000000800 */
[----:B------:R-:W-:Y:S01]  /*11f0*/  ULDC.64 UR6, c[0x0][0x288] ;  /* 0x0000a20000067ab9 */ /* 0x000fe20000000a00 */
[----:B------:R-:W-:Y:S01]  /*1200*/  LOP3.LUT R7, R7, 0x1, RZ, 0xc0, !PT ;  /* 0x0000000107077812 */ /* 0x000fe200078ec0ff */
[----:B------:R-:W-:Y:S01]  /*1210*/  UIADD3 UR4, UR7, 0x7f, URZ ;  /* 0x0000007f07047890 */ /* 0x000fe2000fffe03f */
[----:B------:R-:W-:Y:S01]  /*1220*/  SHF.R.U32.HI R3, RZ, 0x2, R79 ;  /* 0x00000002ff037819 */ /* 0x000fe2000001164f */
[----:B01----:R-:W-:Y:S01]  /*1230*/  IMAD.U32 R4, RZ, RZ, UR6 ;  /* 0x00000006ff047e24 */ /* 0x003fe2000f8e00ff */
[----:B------:R-:W-:Y:S01]  /*1240*/  SHF.R.U32.HI R0, RZ, 0x1, R0 ;  /* 0x00000001ff007819 */ /* 0x000fe20000011600 */
[----:B------:R-:W-:Y:S01]  /*1250*/  USHF.R.S32.HI UR5, URZ, 0x1f, UR4 ;  /* 0x0000001f3f057899 */ /* 0x000fe20008011404 */
[----:B------:R-:W0:Y:S01]  /*1260*/  LDC.64 R80, c[0x0][0x5c8] ;  /* 0x00017200ff507b82 */ /* 0x000e220000000a00 */
[----:B------:R-:W-:Y:S01]  /*1270*/  LOP3.LUT R83, R79, 0x3, RZ, 0xc0, !PT ;  /* 0x000000034f537812 */ /* 0x000fe200078ec0ff */
[----:B------:R-:W-:Y:S01]  /*1280*/  IMAD.SHL.U32 R72, R7, 0x40, RZ ;  /* 0x0000004007487824 */ /* 0x000fe200078e00ff */
[----:B------:R-:W-:Y:S01]  /*1290*/  LOP3.LUT R3, R3, 0x7, RZ, 0xc0, !PT ;  /* 0x0000000703037812 */ /* 0x000fe200078ec0ff */
[----:B------:R-:W-:Y:S01]  /*12a0*/  ULEA.HI UR5, UR5, UR4, URZ, 0x7 ;  /* 0x0000000405057291 */ /* 0x000fe2000f8f383f */
[----:B------:R-:W-:Y:S01]  /*12b0*/  LOP3.LUT R0, R0, 0x30, RZ, 0xc0, !PT ;  /* 0x0000003000007812 */ /* 0x000fe200078ec0ff */
[----:B------:R-:W-:Y:S01]  /*12c0*/  IMAD R83, R83, -0x2, R4 ;  /* 0xfffffffe53537824 */ /* 0x000fe200078e0204 */
[--C-:B------:R-:W-:Y:S01]  /*12d0*/  LOP3.LUT R72, R72, 0x40, R3.reuse, 0xe2, !PT ;  /* 0x0000004048487812 */ /* 0x100fe200078ee203 */
[----:B------:R-:W-:Y:S01]  /*12e0*/  USHF.R.S32.HI UR41, URZ, 0x7, UR5 ;  /* 0x000000073f297899 */ /* 0x000fe20008011405 */
[----:B------:R-:W-:Y:S01]  /*12f0*/  IADD3 R4, RZ, -R0, -R3 ;  /* 0x80000000ff047210 */ /* 0x000fe20007ffe803 */
[----:B------:R-:W-:Y:S01]  /*1300*/  IMAD.MOV.U32 R3, RZ, RZ, -0x1 ;  /* 0xffffffffff037424 */ /* 0x000fe200078e00ff */
[----:B------:R-:W-:Y:S01]  /*1310*/  LOP3.LUT R78, R79, 0x80, RZ, 0xc0, !PT ;  /* 0x000000804f4e7812 */ /* 0x000fe200078ec0ff */
[----:B------:R-:W-:Y:S01]  /*1320*/  IMAD.MOV.U32 R5, RZ, RZ, 0x1 ;  /* 0x00000001ff057424 */ /* 0x000fe200078e00ff */
[----:B------:R-:W-:Y:S01]  /*1330*/  UISETP.LT.AND UP0, UPT, UR41, 0x1, UPT ;  /* 0x000000012900788c */ /* 0x000fe2000bf01270 */
[----:B------:R-:W-:Y:S01]  /*1340*/  IMAD R4, R7, -0x40, R4 ;  /* 0xffffffc007047824 */ /* 0x000fe200078e0204 */
[----:B------:R-:W-:Y:S01]  /*1350*/  ULDC UR4, c[0x0][0x284] ;  /* 0x0000a10000047ab9 */ /* 0x000fe20000000800 */
[----:B--2---:R-:W-:Y:S01]  /*1360*/  SHF.L.U32 R3, R3, R82, RZ ;  /* 0x0000005203037219 */ /* 0x004fe200000006ff */
[----:B------:R-:W-:Y:S01]  /*1370*/  USEL UR42, UR41, 0x1, UP0 ;  /* 0x00000001292a7887 */ /* 0x000fe20008000000 */
[----:B------:R-:W-:Y:S01]  /*1380*/  LOP3.LUT R72, R72, R0, RZ, 0xfc, !PT ;  /* 0x0000000048487212 */ /* 0x000fe200078efcff */
[----:B------:R-:W-:Y:S01]  /*1390*/  IMAD.SHL.U32 R79, R79, 0x2, RZ ;  /* 0x000000024f4f7824 */ /* 0x000fe200078e00ff */
[----:B------:R-:W-:Y:S01]  /*13a0*/  SHF.L.U32 R82, R5, R82, RZ ;  /* 0x0000005205527219 */ /* 0x000fe200000006ff */
[----:B------:R-:W-:Y:S01]  /*13b0*/  VIADD R76, R4, UR4 ;  /* 0x00000004044c7c36 */ /* 0x000fe20008000000 */
[----:B------:R-:W-:Y:S01]  /*13c0*/  LOP3.LUT R96, R18, 0x1, RZ, 0xfc, !PT ;  /* 0x0000000112607812 */ /* 0x000fe200078efcff */
[----:B------:R-:W-:Y:S01]  /*13d0*/  IMAD.MOV.U32 R73, RZ, RZ, RZ ;  /* 0x000000ffff497224 */ /* 0x000fe200078e00ff */
[C---:B0-----:R-:W-:Y:S01]  /*13e0*/  SHF.L.U64.HI R81, R80.reuse, 0x3, R81 ;  /* 0x0000000350517819 */ /* 0x041fe20000010251 */
[----:B------:R-:W-:Y:S01]  /*13f0*/  IMAD.SHL.U32 R80, R80, 0x8, RZ ;  /* 0x0000000850507824 */ /* 0x000fe200078e00ff */
[----:B------:R-:W-:Y:S01]  /*1400*/  SHF.R.U32.HI R78, RZ, 0x7, R78 ;  /* 0x00000007ff4e7819 */ /* 0x000fe2000001164e */
[----:B------:R-:W-:Y:S01]  /*1410*/  UIADD3 UR42, UR41, -UR42, URZ ;  /* 0x8000002a292a7290 */ /* 0x000fe2000fffe03f */
[----:B------:R-:W-:Y:S01]  /*1420*/  LOP3.LUT R77, RZ, R3, RZ, 0x33, !PT ;  /* 0x00000003ff4d7212 */ /* 0x000fe200078e33ff */
[----:B------:R-:W-:Y:S01]  /*1430*/  UMOV UR36, URZ ;  /* 0x0000003f00247c82 */ /* 0x000fe20008000000 */
[----:B------:R-:W-:-:S09]  /*1440*/  UMOV UR37, URZ ;  /* 0x0000003f00257c82 */ /* 0x000fd20008000000 */
.L_x_128:
[----:B------:R-:W0:Y:S01]  /*1450*/  SHFL.IDX PT, R0, R78, RZ, 0x1f ;  /* 0x00001fff4e007589 */ /* 0x000e2200000e0000 */
[----:B-1----:R-:W1:Y:S01]  /*1460*/  S2UR UR7, SR_CgaCtaId ;  /* 0x00000000000779c3 */ /* 0x002e620000008800 */
[----:B------:R-:W-:Y:S01]  /*1470*/  UMOV UR6, 0x400 ;  /* 0x0000040000067882 */ /* 0x000fe20000000000 */
[----:B0-----:R-:W-:Y:S01]  /*1480*/  R2UR UR4, R0 ;  /* 0x00000000000472ca */ /* 0x001fe200000e0000 */
[----:B-1----:R-:W-:-:S12]  /*1490*/  ULEA UR6, UR7, UR6, 0x18 ;  /* 0x0000000607067291 */ /* 0x002fd8000f8ec03f */
[----:B------:R-:W-:-:S04]  /*14a0*/  ULEA.HI UR5, UR4, UR4, URZ, 0x1 ;  /* 0x0000000404057291 */ /* 0x000fc8000f8f083f */
[----:B------:R-:W-:-:S04]  /*14b0*/  ULOP3.LUT UR5, UR5, 0x7fffe, URZ, 0xc0, !UPT ;  /* 0x0007fffe05057892 */ /* 0x000fc8000f8ec03f */
[----:B------:R-:W-:-:S03]  /*14c0*/  UIADD3 UR5, UR4, -UR5, URZ ;  /* 0x8000000504057290 */ /* 0x000fc6000fffe03f */
[----:B------:R-:W-:Y:S01]  /*14d0*/  ULDC UR4, c[0x0][0x28c] ;  /* 0x0000a30000047ab9 */ /* 0x000fe20000000800 */
[----:B------:R-:W-:Y:S01]  /*14e0*/  ULEA UR5, UR5, UR6, 0xd ;  /* 0x0000000605057291 */ /* 0x000fe2000f8e683f */
[----:B------:R-:W-:-:S03]  /*14f0*/  ISETP.LT.AND P0, PT, RZ, UR4, PT ;  /* 0x00000004ff007c0c */ /* 0x000fc6000bf01270 */
[----:B------:R-:W-:-:S04]  /*1500*/  UIADD3 UR5, UR5, 0x100, URZ ;  /* 0x0000010005057890 */ /* 0x000fc8000fffe03f */
[----:B------:R-:W-:-:S04]  /*1510*/  USHF.R.U32.HI UR5, URZ, 0x4, UR5 ;  /* 0x000000043f057899 */ /* 0x000fc80008011605 */
[----:B------:R-:W-:-:S04]  /*1520*/  ULOP3.LUT UR5, UR5, 0x3fff, URZ, 0xc0, !UPT ;  /* 0x00003fff05057892 */ /* 0x000fc8000f8ec03f */
[----:B------:R-:W-:Y:S01]  /*1530*/  ULOP3.LUT UR43, UR5, 0x10000, URZ, 0xfc, !UPT ;  /* 0x00010000052b7892 */ /* 0x000fe2000f8efc3f */
[----:B--2345:R-:W-:Y:S11]  /*1540*/  @P0 BRA `(.L_x_17) ;  /* 0x0000000000400947 */ /* 0x03cff60003800000 */
[----:B------:R-:W-:Y:S01]  /*1550*/  MOV R0, 0x0 ;  /* 0x0000000000007802 */ /* 0x000fe20000000f00 */
[----:B------:R-:W-:Y:S01]  /*1560*/  ULDC.64 UR4, c[0x4][0x68] ;  /* 0x01001a0000047ab9 */ /* 0x000fe20000000a00 */
[----:B------:R-:W-:Y:S01]  /*1570*/  ULDC.64 UR6, c[0x4][0x8] ;  /* 0x0100020000067ab9 */ /* 0x000fe20000000a00 */
[----:B------:R-:W-:Y:S01]  /*1580*/  IMAD.U32 R4, RZ, RZ, UR4 ;  /* 0x00000004ff047e24 */ /* 0x000fe2000f8e00ff */
[----:B------:R0:W1:Y:S01]  /*1590*/  LDC.64 R14, c[0x4][R0] ;  /* 0x01000000000e7b82 */ /* 0x0000620000000a00 */
[----:B------:R-:W-:Y:S01]  /*15a0*/  IMAD.U32 R5, RZ, RZ, UR5 ;  /* 0x00000005ff057e24 */ /* 0x000fe2000f8e00ff */
[----:B------:R-:W-:Y:S01]  /*15b0*/  ULDC.64 UR4, c[0x4][0x70] ;  /* 0x01001c0000047ab9 */ /* 0x000fe20000000a00 */
[----:B------:R-:W-:Y:S02]  /*15c0*/  IMAD.U32 R10, RZ, RZ, UR6 ;  /* 0x00000006ff0a7e24 */ /* 0x000fe4000f8e00ff */
[----:B------:R-:W-:Y:S02]  /*15d0*/  IMAD.U32 R6, RZ, RZ, UR4 ;  /* 0x00000004ff067e24 */ /* 0x000fe4000f8e00ff */
[----:B------:R-:W-:-:S02]  /*15e0*/  IMAD.U32 R7, RZ, RZ, UR5 ;  /* 0x00000005ff077e24 */ /* 0x000fc4000f8e00ff */
[----:B------:R-:W-:Y:S02]  /*15f0*/  IMAD.U32 R11, RZ, RZ, UR7 ;  /* 0x00000007ff0b7e24 */ /* 0x000fe4000f8e00ff */
[----:B------:R-:W-:Y:S02]  /*1600*/  IMAD.MOV.U32 R8, RZ, RZ, 0x1e1 ;  /* 0x000001e1ff087424 */ /* 0x000fe400078e00ff */
[----:B------:R-:W-:Y:S02]  /*1610*/  IMAD.MOV.U32 R12, RZ, RZ, 0x1 ;  /* 0x00000001ff0c7424 */ /* 0x000fe400078e00ff */
[----:B0-----:R-:W-:-:S07]  /*1620*/  IMAD.MOV.U32 R13, RZ, RZ, RZ ;  /* 0x000000ffff0d7224 */ /* 0x001fce00078e00ff */
[----:B------:R-:W-:-:S07]  /*1630*/  LEPC R20, `(.L_x_17) ;  /* 0x000000001014794e */ /* 0x000fce0000000000 */
[----:B-1---5:R-:W-:Y:S05]  /*1640*/  CALL.ABS.NOINC R14 ;  /* 0x000000000e007343 */ /* 0x022fea0003c00000 */
.L_x_17:
[----:B------:R-:W-:-:S13]  /*1650*/  ISETP.NE.AND P0, PT, R96, 0x3, PT ;  /* 0x000000036000780c */ /* 0x000fda0003f05270 */
[----:B------:R-:W-:Y:S05]  /*1660*/  @!P0 BRA `(.L_x_18) ;  /* 0x0000000000048947 */ /* 0x000fea0003800000 */
[----:B------:R-:W-:Y:S01]  /*1670*/  BPT.TRAP 0x1 ;  /* 0x000000040000795c */ /* 0x000fe20000300000 */
.L_x_18:
[----:B------:R-:W0:Y:S01]  /*1680*/  S2UR UR5, SR_CgaCtaId ;  /* 0x00000000000579c3 */ /* 0x000e220000008800 */
[----:B------:R-:W-:Y:S01]  /*1690*/  UMOV UR4, 0x400 ;  /* 0x0000040000047882 */ /* 0x000fe20000000000 */
[----:B------:R-:W-:Y:S02]  /*16a0*/  IMAD.U32 R0, RZ, RZ, UR36 ;  /* 0x00000024ff007e24 */ /* 0x000fe4000f8e00ff */
[----:B------:R-:W-:-:S03]  /*16b0*/  IMAD.U32 R3, RZ, RZ, UR37 ;  /* 0x00000025ff037e24 */ /* 0x000fc6000f8e00ff */
[----:B------:R-:W-:Y:S01]  /*16c0*/  SHF.L.U32 R0, R0, 0x1f, RZ ;  /* 0x0000001f00007819 */ /* 0x000fe200000006ff */
[----:B0-----:R-:W-:-:S06]  /*16d0*/  ULEA UR4, UR5, UR4, 0x18 ;  /* 0x0000000405047291 */ /* 0x001fcc000f8ec03f */
[----:B------:R-:W-:-:S04]  /*16e0*/  IMAD.U32 R6, RZ, RZ, UR4 ;  /* 0x00000004ff067e24 */ /* 0x000fc8000f8e00ff */
[----:B------:R-:W-:-:S04]  /*16f0*/  IMAD R3, R3, 0x8, R6 ;  /* 0x0000000803037824 */ /* 0x000fc800078e0206 */
[----:B------:R0:W1:Y:S01]  /*1700*/  SYNCS.PHASECHK.TRANS64.TRYWAIT P1, [R3+URZ], R0 ;  /* 0x00000000030075a7 */ /* 0x000062000802017f */
[----:B------:R-:W-:Y:S05]  /*1710*/  @!P0 BRA `(.L_x_19) ;  /* 0x0000000000048947 */ /* 0x000fea0003800000 */
[----:B------:R-:W-:Y:S01]  /*1720*/  BPT.TRAP 0x1 ;  /* 0x000000040000795c */ /* 0x000fe20000300000 */
.L_x_19:
[----:B------:R-:W-:-:S05]  /*1730*/  IMAD.U32 R4, RZ, RZ, UR42 ;  /* 0x0000002aff047e24 */ /* 0x000fca000f8e00ff */
[----:B------:R-:W-:Y:S01]  /*1740*/  ISETP.GE.AND P2, PT, R4, 0x1, PT ;  /* 0x000000010400780c */ /* 0x000fe20003f46270 */
[----:B-1----:R-:W-:-:S12]  /*1750*/  @P1 BRA `(.L_x_20) ;  /* 0x0000000000081947 */ /* 0x002fd80003800000 */
[----:B------:R-:W1:Y:S02]  /*1760*/  SYNCS.PHASECHK.TRANS64.TRYWAIT P1, [R3+URZ], R0 ;  /* 0x00000000030075a7 */ /* 0x000e64000802017f */
[----:B-1----:R-:W-:Y:S05]  /*1770*/  @!P1 BRA `(.L_x_21) ;  /* 0x00000078006c9947 */ /* 0x002fea0003800000 */
.L_x_20:
[----:B------:R-:W-:Y:S05]  /*1780*/  WARPSYNC.ALL ;  /* 0x0000000000007948 */ /* 0x000fea0003800000 */
[----:B------:R-:W-:Y:S01]  /*1790*/  R2UR UR4, R6 ;  /* 0x00000000060472ca */ /* 0x000fe200000e0000 */
[----:B------:R-:W-:Y:S01]  /*17a0*/  WARPGROUP.ARRIVE ;  /* 0x00000000000079c5 */ /* 0x000fe20000000000 */
[----:B------:R-:W-:Y:S01]  /*17b0*/  UMOV UR5, 0x40000040 ;  /* 0x4000004000057882 */ /* 0x000fe20000000000 */
[----:B------:R-:W-:Y:S01]  /*17c0*/  UMOV UR7, 0x40000040 ;  /* 0x4000004000077882 */ /* 0x000fe20000000000 */
[----:B------:R-:W-:Y:S01]  /*17d0*/  UMOV UR9, UR5 ;  /* 0x0000000500097c82 */ /* 0x000fe20008000000 */
[----:B------:R-:W-:Y:S01]  /*17e0*/  UMOV UR11, 0x40000040 ;  /* 0x40000040000b7882 */ /* 0x000fe20000000000 */
[----:B------:R-:W-:Y:S01]  /*17f0*/  UMOV UR13, UR5 ;  /* 0x00000005000d7c82 */ /* 0x000fe20008000000 */
[----:B------:R-:W-:Y:S01]  /*1800*/  UMOV UR15, 0x40000040 ;  /* 0x40000040000f7882 */ /* 0x000fe20000000000 */
[----:B------:R-:W-:-:S05]  /*1810*/  UMOV UR23, 0x40000040 ;  /* 0x4000004000177882 */ /* 0x000fca0000000000 */
[----:B------:R-:W-:-:S04]  /*1820*/  UIADD3 UR4, UR4, 0x24100, URZ ;  /* 0x0002410004047890 */ /* 0x000fc8000fffe03f */
[----:B------:R-:W-:-:S04]  /*1830*/  USHF.R.U32.HI UR4, URZ, 0x4, UR4 ;  /* 0x000000043f047899 */ /* 0x000fc80008011604 */
[----:B------:R-:W-:-:S04]  /*1840*/  ULOP3.LUT UR4, UR4, 0x3fff, URZ, 0xc0, !UPT ;  /* 0x00003fff04047892 */ /* 0x000fc8000f8ec03f */
[----:B------:R-:W-:Y:S02]  /*1850*/  ULOP3.LUT UR16, UR4, 0x10000, URZ, 0xfc, !UPT ;  /* 0x0001000004107892 */ /* 0x000fe4000f8efc3f */
[----:B------:R-:W-:Y:S02]  /*1860*/  UIMAD UR4, UR37, 0xc00, UR43 ;  /* 0x00000c00250478a4 */ /* 0x000fe4000f8e022b */
[----:B------:R-:W-:Y:S02]  /*1870*/  UIMAD UR6, UR37, 0x300, UR16 ;  /* 0x00000300250678a4 */ /* 0x000fe4000f8e0210 */
[----:B------:R-:W-:Y:S02]  /*1880*/  UIADD3 UR17, UR4, 0x400, URZ ;  /* 0x0000040004117890 */ /* 0x000fe4000fffe03f */
[----:B------:R-:W-:Y:S01]  /*1890*/  UIADD3 UR10, UR6, 0x80, URZ ;  /* 0x00000080060a7890 */ /* 0x000fe2000fffe03f */
[----:B------:R-:W-:Y:S01]  /*18a0*/  UMOV UR8, UR4 ;  /* 0x0000000400087c82 */ /* 0x000fe20008000000 */
[----:B------:R-:W-:-:S03]  /*18b0*/  UIADD3 UR14, UR6, 0x100, URZ ;  /* 0x00000100060e7890 */ /* 0x000fc6000fffe03f */
[----:B------:R-:W-:Y:S01]  /*18c0*/  HGMMA.64x16x16.F32 R64, gdesc[UR4], RZ, !UPT, gsb0 ;  /* 0x00200000044079f0 */ /* 0x000fe2000c0008ff */
[----:B------:R-:W-:Y:S01]  /*18d0*/  UMOV UR12, UR4 ;  /* 0x00000004000c7c82 */ /* 0x000fe20008000000 */
[----:B------:R-:W-:Y:S02]  /*18e0*/  UIADD3 UR22, UR6, 0x102, URZ ;  /* 0x0000010206167890 */ /* 0x000fe4000fffe03f */
[----:B------:R-:W-:Y:S01]  /*18f0*/  UIADD3 UR5, UR4, 0x402, URZ ;  /* 0x0000040204057890 */ /* 0x000fe2000fffe03f */
[----:B------:R-:W-:Y:S02]  /*1900*/  WARPGROUP.DEPBAR.LE gsb0, 0x0 ;  /* 0x00008000000079c5 */ /* 0x000fe40000010000 */
[----:B------:R-:W-:-:S06]  /*1910*/  WARPGROUP.ARRIVE ;  /* 0x00000000000079c5 */ /* 0x000fcc0000000000 */
[----:B------:R-:W-:Y:S03]  /*1920*/  HGMMA.64x16x16.F32 R48, gdesc[UR8], RZ, !UPT, gsb0 ;  /* 0x00200000083079f0 */ /* 0x000fe6000c0008ff */
[----:B------:R-:W-:Y:S02]  /*1930*/  WARPGROUP.DEPBAR.LE gsb0, 0x0 ;  /* 0x00008000000079c5 */ /* 0x000fe40000010000 */
[----:B------:R-:W-:-:S06]  /*1940*/  WARPGROUP.ARRIVE ;  /* 0x00000000000079c5 */ /* 0x000fcc0000000000 */
[----:B------:R-:W-:Y:S01]  /*1950*/  HGMMA.64x16x16.F32 R32, gdesc[UR12], RZ, !UPT, gsb0 ;  /* 0x002000000c2079f0 */ /* 0x000fe2000c0008ff */
[----:B------:R-:W-:Y:S01]  /*1960*/  UMOV UR12, UR17 ;  /* 0x00000011000c7c82 */ /* 0x000fe20008000000 */
[----:B------:R-:W-:Y:S01]  /*1970*/  UMOV UR13, 0x40000040 ;  /* 0x40000040000d7882 */ /* 0x000fe20000000000 */
[----:B------:R-:W-:Y:S01]  /*1980*/  UMOV UR8, UR12 ;  /* 0x0000000c00087c82 */ /* 0x000fe20008000000 */
[----:B------:R-:W-:Y:S01]  /*1990*/  UMOV UR9, UR13 ;  /* 0x0000000d00097c82 */ /* 0x000fe20008000000 */
[----:B------:R-:W-:Y:S01]  /*19a0*/  UIADD3 UR17, UR4, 0xa06, URZ ;  /* 0x00000a0604117890 */ /* 0x000fe2000fffe03f */
[----:B------:R-:W-:Y:S02]  /*19b0*/  WARPGROUP.DEPBAR.LE gsb0, 0x0 ;  /* 0x00008000000079c5 */ /* 0x000fe40000010000 */
[----:B------:R-:W-:-:S06]  /*19c0*/  WARPGROUP.ARRIVE ;  /* 0x00000000000079c5 */ /* 0x000fcc0000000000 */
[----:B------:R-:W-:Y:S01]  /*19d0*/  HGMMA.64x16x16.F32 R24, gdesc[UR12], RZ, !UPT, gsb0 ;  /* 0x002000000c1879f0 */ /* 0x000fe2000c0008ff */
[----:B------:R-:W-:Y:S01]  /*19e0*/  UMOV UR14, UR6 ;  /* 0x00000006000e7c82 */ /* 0x000fe20008000000 */
[----:B------:R-:W-:Y:S01]  /*19f0*/  UMOV UR15, UR7 ;  /* 0x00000007000f7c82 */ /* 0x000fe20008000000 */
[----:B------:R-:W-:Y:S01]  /*1a00*/  UMOV UR7, 0x40000040 ;  /* 0x4000004000077882 */ /* 0x000fe20000000000 */
[----:B------:R-:W-:Y:S02]  /*1a10*/  WARPGROUP.DEPBAR.LE gsb0, 0x0 ;  /* 0x00008000000079c5 */ /* 0x000fe40000010000 */
[----:B------:R-:W-:-:S06]  /*1a20*/  WARPGROUP.ARRIVE ;  /* 0x00000000000079c5 */ /* 0x000fcc0000000000 */
[----:B------:R-:W-:Y:S01]  /*1a30*/  HGMMA.64x16x16.F32 R40, gdesc[UR8], RZ, !UPT, gsb0 ;  /* 0x00200000082879f0 */ /* 0x000fe2000c0008ff */
[----:B------:R-:W-:Y:S02]  /*1a40*/  UIADD3 UR8, UR4, 0x2, URZ ;  /* 0x0000000204087890 */ /* 0x000fe4000fffe03f */
[----:B------:R-:W-:Y:S01]  /*1a50*/  UIADD3 UR10, UR6, 0x2, URZ ;  /* 0x00000002060a7890 */ /* 0x000fe2000fffe03f */
[----:B------:R-:W-:Y:S01]  /*1a60*/  UMOV UR9, 0x40000040 ;  /* 0x4000004000097882 */ /* 0x000fe20000000000 */
[----:B------:R-:W-:Y:S01]  /*1a70*/  UMOV UR11, 0x40000040 ;  /* 0x40000040000b7882 */ /* 0x000fe20000000000 */
[----:B------:R-:W-:Y:S02]  /*1a80*/  UMOV UR21, UR9 ;  /* 0x0000000900157c82 */ /* 0x000fe40008000000 */
[----:B------:R-:W-:Y:S01]  /*1a90*/  UMOV UR20, UR8 ;  /* 0x0000000800147c82 */ /* 0x000fe20008000000 */
[----:B------:R-:W-:Y:S02]  /*1aa0*/  WARPGROUP.DEPBAR.LE gsb0, 0x0 ;  /* 0x00008000000079c5 */ /* 0x000fe40000010000 */
[----:B------:R-:W-:-:S06]  /*1ab0*/  WARPGROUP.ARRIVE ;  /* 0x00000000000079c5 */ /* 0x000fcc0000000000 */
[----:B------:R-:W-:Y:S01]  /*1ac0*/  HGMMA.64x16x16.F32 R56, gdesc[UR12], RZ, !UPT, gsb0 ;  /* 0x002000000c3879f0 */ /* 0x000fe2000c0008ff */
[----:B------:R-:W-:Y:S01]  /*1ad0*/  UIADD3 UR14, UR6, 0x82, URZ ;  /* 0x00000082060e7890 */ /* 0x000fe2000fffe03f */
[----:B------:R-:W-:Y:S01]  /*1ae0*/  UMOV UR12, UR8 ;  /* 0x00000008000c7c82 */ /* 0x000fe20008000000 */
[----:B------:R-:W-:Y:S01]  /*1af0*/  UMOV UR13, UR9 ;  /* 0x00000009000d7c82 */ /* 0x000fe20008000000 */
[----:B------:R-:W-:Y:S01]  /*1b00*/  UMOV UR15, 0x40000040 ;  /* 0x40000040000f7882 */ /* 0x000fe20000000000 */
[----:B------:R-:W-:Y:S02]  /*1b10*/  WARPGROUP.DEPBAR.LE gsb0, 0x0 ;  /* 0x00008000000079c5 */ /* 0x000fe40000010000 */
[----:B------:R-:W-:-:S06]  /*1b20*/  WARPGROUP.ARRIVE ;  /* 0x00000000000079c5 */ /* 0x000fcc0000000000 */
[----:B------:R-:W-:Y:S03]  /*1b30*/  HGMMA.64x16x16.F32 R64, gdesc[UR8], R64, gsb0 ;  /* 0x00200000084079f0 */ /* 0x000fe60008000840 */
[----:B------:R-:W-:Y:S02]  /*1b40*/  WARPGROUP.DEPBAR.LE gsb0, 0x0 ;  /* 0x00008000000079c5 */ /* 0x000fe40000010000 */
[----:B------:R-:W-:-:S06]  /*1b50*/  WARPGROUP.ARRIVE ;  /* 0x00000000000079c5 */ /* 0x000fcc0000000000 */
[----:B------:R-:W-:Y:S03]  /*1b60*/  HGMMA.64x16x16.F32 R48, gdesc[UR12], R48, gsb0 ;  /* 0x002000000c3079f0 */ /* 0x000fe60008000830 */
[----:B------:R-:W-:Y:S02]  /*1b70*/  WARPGROUP.DEPBAR.LE gsb0, 0x0 ;  /* 0x00008000000079c5 */ /* 0x000fe40000010000 */
[----:B------:R-:W-:-:S06]  /*1b80*/  WARPGROUP.ARRIVE ;  /* 0x00000000000079c5 */ /* 0x000fcc0000000000 */
[----:B------:R-:W-:Y:S01]  /*1b90*/  HGMMA.64x16x16.F32 R32, gdesc[UR20], R32, gsb0 ;  /* 0x00200000142079f0 */ /* 0x000fe20008000820 */
[----:B------:R-:W-:Y:S01]  /*1ba0*/  UMOV UR20, UR5 ;  /* 0x0000000500147c82 */ /* 0x000fe20008000000 */
[----:B------:R-:W-:Y:S01]  /*1bb0*/  UMOV UR21, 0x40000040 ;  /* 0x4000004000157882 */ /* 0x000fe20000000000 */
[----:B------:R-:W-:Y:S01]  /*1bc0*/  UMOV UR12, UR20 ;  /* 0x00000014000c7c82 */ /* 0x000fe20008000000 */
[----:B------:R-:W-:Y:S01]  /*1bd0*/  UMOV UR13, UR21 ;  /* 0x00000015000d7c82 */ /* 0x000fe20008000000 */
[----:B------:R-:W-:Y:S01]  /*1be0*/  UMOV UR8, UR20 ;  /* 0x0000001400087c82 */ /* 0x000fe20008000000 */
[----:B------:R-:W-:Y:S01]  /*1bf0*/  UMOV UR9, UR21 ;  /* 0x0000001500097c82 */ /* 0x000fe20008000000 */
[----:B------:R-:W-:Y:S01]  /*1c00*/  UIADD3 UR5, UR4, 0x404, URZ ;  /* 0x0000040404057890 */ /* 0x000fe2000fffe03f */
[----:B------:R-:W-:Y:S02]  /*1c10*/  WARPGROUP.DEPBAR.LE gsb0, 0x0 ;  /* 0x00008000000079c5 */ /* 0x000fe40000010000 */
[----:B------:R-:W-:-:S06]  /*1c20*/  WARPGROUP.ARRIVE ;  /* 0x00000000000079c5 */ /* 0x000fcc0000000000 */
[----:B------:R-:W-:Y:S01]  /*1c30*/  HGMMA.64x16x16.F32 R24, gdesc[UR20], R24, gsb0 ;  /* 0x00200000141879f0 */ /* 0x000fe20008000818 */
[----:B------:R-:W-:Y:S01]  /*1c40*/  UIADD3 UR22, UR6, 0x104, URZ ;  /* 0x0000010406167890 */ /* 0x000fe2000fffe03f */
[----:B------:R-:W-:Y:S01]  /*1c50*/  UMOV UR23, 0x40000040 ;  /* 0x4000004000177882 */ /* 0x000fe20000000000 */
        /* <DEDUP_REMOVED lines=8> */
[----:B------:R-:W-:Y:S02]  /*1ce0*/  UIADD3 UR8, UR4, 0x4, URZ ;  /* 0x0000000404087890 */ /* 0x000fe4000fffe03f */
[----:B------:R-:W-:Y:S01]  /*1cf0*/  UIADD3 UR10, UR6, 0x4, URZ ;  /* 0x00000004060a7890 */ /* 0x000fe2000fffe03f */
[----:B------:R-:W-:Y:S01]  /*1d00*/  UMOV UR9, 0x40000040 ;  /* 0x4000004000097882 */ /* 0x000fe20000000000 */
[----:B------:R-:W-:Y:S01]  /*1d10*/  UMOV UR11, 0x40000040 ;  /* 0x40000040000b7882 */ /* 0x000fe20000000000 */
[----:B------:R-:W-:Y:S02]  /*1d20*/  UMOV UR13, UR9 ;  /* 0x00000009000d7c82 */ /* 0x000fe40008000000 */
[----:B------:R-:W-:Y:S01]  /*1d30*/  UMOV UR12, UR8 ;  /* 0x00000008000c7c82 */ /* 0x000fe20008000000 */
[----:B------:R-:W-:Y:S01]  /*1d40*/  UMOV UR20, UR8 ;  /* 0x0000000800147c82 */ /* 0x000fe20008000000 */
[----:B------:R-:W-:Y:S01]  /*1d50*/  UMOV UR21, UR9 ;  /* 0x0000000900157c82 */ /* 0x000fe20008000000 */
[----:B------:R-:W-:-:S02]  /*1d60*/  WARPGROUP.DEPBAR.LE gsb0, 0x0 ;  /* 0x00008000000079c5 */ /* 0x000fc40000010000 */
        /* <DEDUP_REMOVED lines=162> */
[----:B------:R-:W-:Y:S02]  /*2790*/  WARPGROUP.DEPBAR.LE gsb0, 0x0 ;  /* 0x00008000000079c5 */ /* 0x000fe40000010000 */
[----:B------:R-:W-:-:S06]  /*27a0*/  WARPGROUP.ARRIVE ;  /* 0x00000000000079c5 */ /* 0x000fcc0000000000 */
[----:B------:R-:W-:Y:S03]  /*27b0*/  HGMMA.64x16x16.F32 R24, gdesc[UR20], R24, gsb0 ;  /* 0x00200000141879f0 */ /* 0x000fe60008000818 */
[----:B------:R-:W-:Y:S02]  /*27c0*/  WARPGROUP.DEPBAR.LE gsb0, 0x0 ;  /* 0x00008000000079c5 */ /* 0x000fe40000010000 */
[----:B------:R-:W-:-:S06]  /*27d0*/  WARPGROUP.ARRIVE ;  /* 0x00000000000079c5 */ /* 0x000fcc0000000000 */
[----:B------:R-:W-:Y:S01]  /*27e0*/  HGMMA.64x16x16.F32 R40, gdesc[UR12], R40, gsb0 ;  /* 0x002000000c2879f0 */ /* 0x000fe20008000828 */
[----:B------:R-:W-:Y:S02]  /*27f0*/  UIADD3 UR12, UR6, 0x206, URZ ;  /* 0x00000206060c7890 */ /* 0x000fe4000fffe03f */
        /* <DEDUP_REMOVED lines=37> */
[----:B------:R-:W-:Y:S03]  /*2a50*/  HGMMA.64x16x16.F32 R56, gdesc[UR8], R56, gsb0 ;  /* 0x00200000083879f0 */ /* 0x000fe60008000838 */
[----:B------:R-:W-:Y:S02]  /*2a60*/  WARPGROUP.DEPBAR.LE gsb0, 0x0 ;  /* 0x00008000000079c5 */ /* 0x000fe40000010000 */
[----:B------:R-:W-:Y:S05]  /*2a70*/  @!P2 BRA `(.L_x_22) ;  /* 0x000000140058a947 */ /* 0x000fea0003800000 */
[----:B------:R-:W-:Y:S01]  /*2a80*/  UIADD3 UR17, UR37, 0x1, URZ ;  /* 0x0000000125117890 */ /* 0x000fe2000fffe03f */
[----:B01----:R-:W-:Y:S02]  /*2a90*/  IMAD.U32 R0, RZ, RZ, UR42 ;  /* 0x0000002aff007e24 */ /* 0x003fe4000f8e00ff */
[----:B------:R-:W-:Y:S01]  /*2aa0*/  IMAD.U32 R3, RZ, RZ, UR37 ;  /* 0x00000025ff037e24 */ /* 0x000fe2000f8e00ff */
[----:B------:R-:W-:-:S04]  /*2ab0*/  UISETP.NE.AND UP0, UPT, UR17, 0x3, UPT ;  /* 0x000000031100788c */ /* 0x000fc8000bf05270 */
[----:B------:R-:W-:Y:S02]  /*2ac0*/  USEL UR4, URZ, 0x1, UP0 ;  /* 0x000000013f047887 */ /* 0x000fe40008000000 */
[----:B------:R-:W-:Y:S02]  /*2ad0*/  USEL UR17, UR17, URZ, UP0 ;  /* 0x0000003f11117287 */ /* 0x000fe40008000000 */
[----:B------:R-:W-:-:S06]  /*2ae0*/  ULOP3.LUT UR4, UR36, UR4, URZ, 0x3c, !UPT ;  /* 0x0000000424047292 */ /* 0x000fcc000f8e3c3f */
[----:B------:R-:W-:-:S07]  /*2af0*/  IMAD.U32 R7, RZ, RZ, UR4 ;  /* 0x00000004ff077e24 */ /* 0x000fce000f8e00ff */
.L_x_29:
[----:B------:R-:W-:Y:S05]  /*2b00*/  @!P0 BRA `(.L_x_23) ;  /* 0x0000000000048947 */ /* 0x000fea0003800000 */
[----:B------:R-:W-:Y:S01]  /*2b10*/  BPT.TRAP 0x1 ;  /* 0x000000040000795c */ /* 0x000fe20000300000 */
.L_x_23:
[----:B------:R-:W0:Y:S01]  /*2b20*/  S2UR UR5, SR_CgaCtaId ;  /* 0x00000000000579c3 */ /* 0x000e220000008800 */
[----:B------:R-:W-:Y:S01]  /*2b30*/  UMOV UR4, 0x400 ;  /* 0x0000040000047882 */ /* 0x000fe20000000000 */
[----:B------:R-:W-:Y:S01]  /*2b40*/  IMAD.U32 R5, RZ, RZ, UR17 ;  /* 0x00000011ff057e24 */ /* 0x000fe2000f8e00ff */
[----:B------:R-:W-:Y:S01]  /*2b50*/  SHF.L.U32 R4, R7, 0x1f, RZ ;  /* 0x0000001f07047819 */ /* 0x000fe200000006ff */
[----:B0-----:R-:W-:-:S06]  /*2b60*/  ULEA UR4, UR5, UR4, 0x18 ;  /* 0x0000000405047291 */ /* 0x001fcc000f8ec03f */
[----:B------:R-:W-:-:S04]  /*2b70*/  IMAD.U32 R6, RZ, RZ, UR4 ;  /* 0x00000004ff067e24 */ /* 0x000fc8000f8e00ff */
[----:B------:R-:W-:-:S04]  /*2b80*/  IMAD R5, R5, 0x8, R6 ;  /* 0x0000000805057824 */ /* 0x000fc800078e0206 */
[----:B------:R0:W1:Y:S01]  /*2b90*/  SYNCS.PHASECHK.TRANS64.TRYWAIT P1, [R5+URZ], R4 ;  /* 0x00000004050075a7 */ /* 0x000062000802017f */
[----:B------:R-:W-:Y:S05]  /*2ba0*/  @!P0 BRA `(.L_x_24) ;  /* 0x0000000000048947 */ /* 0x000fea0003800000 */
[----:B------:R-:W-:Y:S01]  /*2bb0*/  BPT.TRAP 0x1 ;  /* 0x000000040000795c */ /* 0x000fe20000300000 */
.L_x_24:
[----:B-1----:R-:W-:Y:S05]  /*2bc0*/  @P1 BRA `(.L_x_25) ;  /* 0x0000000000081947 */ /* 0x002fea0003800000 */
[----:B------:R-:W1:Y:S02]  /*2bd0*/  SYNCS.PHASECHK.TRANS64.TRYWAIT P1, [R5+URZ], R4 ;  /* 0x00000004050075a7 */ /* 0x000e64000802017f */
[----:B-1----:R-:W-:Y:S05]  /*2be0*/  @!P1 BRA `(.L_x_26) ;  /* 0x0000006400649947 */ /* 0x002fea0003800000 */
.L_x_25:
[----:B------:R-:W-:Y:S01]  /*2bf0*/  UIMAD UR19, UR17, 0xc00, UR43 ;  /* 0x00000c00111378a4 */ /* 0x000fe2000f8e022b */
[----:B------:R-:W-:Y:S01]  /*2c00*/  WARPGROUP.ARRIVE ;  /* 0x00000000000079c5 */ /* 0x000fe20000000000 */
[----:B------:R-:W-:Y:S01]  /*2c10*/  UIMAD UR18, UR17, 0x300, UR16 ;  /* 0x00000300111278a4 */ /* 0x000fe2000f8e0210 */
[----:B------:R-:W-:Y:S01]  /*2c20*/  UMOV UR9, 0x40000040 ;  /* 0x4000004000097882 */ /* 0x000fe20000000000 */
[----:B------:R-:W-:Y:S02]  /*2c30*/  UMOV UR11, 0x40000040 ;  /* 0x40000040000b7882 */ /* 0x000fe40000000000 */
[----:B------:R-:W-:Y:S01]  /*2c40*/  UIADD3 UR14, UR18, 0x80, URZ ;  /* 0x00000080120e7890 */ /* 0x000fe2000fffe03f */
[----:B------:R-:W-:Y:S02]  /*2c50*/  UMOV UR8, UR19 ;  /* 0x0000001300087c82 */ /* 0x000fe40008000000 */
[----:B------:R-:W-:Y:S01]  /*2c60*/  UMOV UR10, UR18 ;  /* 0x00000012000a7c82 */ /* 0x000fe20008000000 */
[----:B------:R-:W-:Y:S01]  /*2c70*/  UMOV UR12, UR8 ;  /* 0x00000008000c7c82 */ /* 0x000fe20008000000 */
[----:B------:R-:W-:Y:S01]  /*2c80*/  HGMMA.64x16x16.F32 R64, gdesc[UR8], R64, gsb0 ;  /* 0x00200000084079f0 */ /* 0x000fe20008000840 */
[----:B------:R-:W-:Y:S01]  /*2c90*/  UMOV UR13, UR9 ;  /* 0x00000009000d7c82 */ /* 0x000fe20008000000 */
[----:B------:R-:W-:Y:S01]  /*2ca0*/  UMOV UR15, 0x40000040 ;  /* 0x40000040000f7882 */ /* 0x000fe20000000000 */
[----:B------:R-:W-:Y:S01]  /*2cb0*/  UIADD3 UR6, UR18, 0x100, URZ ;  /* 0x0000010012067890 */ /* 0x000fe2000fffe03f */
[----:B------:R-:W-:Y:S01]  /*2cc0*/  UMOV UR4, UR8 ;  /* 0x0000000800047c82 */ /* 0x000fe20008000000 */
[----:B------:R-:W-:Y:S01]  /*2cd0*/  UMOV UR5, UR9 ;  /* 0x0000000900057c82 */ /* 0x000fe20008000000 */
[----:B------:R-:W-:Y:S01]  /*2ce0*/  UMOV UR7, 0x40000040 ;  /* 0x4000004000077882 */ /* 0x000fe20000000000 */
[----:B------:R-:W-:-:S02]  /*2cf0*/  UIADD3 UR20, UR19, 0x400, URZ ;  /* 0x0000040013147890 */ /* 0x000fc4000fffe03f */
[----:B------:R-:W-:Y:S01]  /*2d00*/  UIADD3 UR8, UR19, 0x2, URZ ;  /* 0x0000000213087890 */ /* 0x000fe2000fffe03f */
[----:B------:R-:W-:Y:S01]  /*2d10*/  UMOV UR9, 0x40000040 ;  /* 0x4000004000097882 */ /* 0x000fe20000000000 */
        /* <DEDUP_REMOVED lines=10> */
[----:B------:R-:W-:Y:S01]  /*2dc0*/  UIADD3 UR20, UR19, 0x402, URZ ;  /* 0x0000040213147890 */ /* 0x000fe2000fffe03f */
[----:B------:R-:W-:Y:S02]  /*2dd0*/  WARPGROUP.DEPBAR.LE gsb0, 0x0 ;  /* 0x00008000000079c5 */ /* 0x000fe40000010000 */
[----:B------:R-:W-:-:S06]  /*2de0*/  WARPGROUP.ARRIVE ;  /* 0x00000000000079c5 */ /* 0x000fcc0000000000 */
[----:B------:R-:W-:Y:S01]  /*2df0*/  HGMMA.64x16x16.F32 R24, gdesc[UR4], R24, gsb0 ;  /* 0x00200000041879f0 */ /* 0x000fe20008000818 */
[----:B------:R-:W-:Y:S01]  /*2e00*/  UMOV UR6, UR10 ;  /* 0x0000000a00067c82 */ /* 0x000fe20008000000 */
[----:B------:R-:W-:Y:S01]  /*2e10*/  UMOV UR7, UR11 ;  /* 0x0000000b00077c82 */ /* 0x000fe20008000000 */
[----:B------:R-:W-:Y:S01]  /*2e20*/  UIADD3 UR10, UR18, 0x2, URZ ;  /* 0x00000002120a7890 */ /* 0x000fe2000fffe03f */
[----:B------:R-:W-:Y:S01]  /*2e30*/  UMOV UR11, 0x40000040 ;  /* 0x40000040000b7882 */ /* 0x000fe20000000000 */
[----:B------:R-:W-:Y:S02]  /*2e40*/  WARPGROUP.DEPBAR.LE gsb0, 0x0 ;  /* 0x00008000000079c5 */ /* 0x000fe40000010000 */
[----:B------:R-:W-:-:S06]  /*2e50*/  WARPGROUP.ARRIVE ;  /* 0x00000000000079c5 */ /* 0x000fcc0000000000 */
[----:B------:R-:W-:Y:S01]  /*2e60*/  HGMMA.64x16x16.F32 R40, gdesc[UR12], R40, gsb0 ;  /* 0x002000000c2879f0 */ /* 0x000fe20008000828 */
[----:B------:R-:W-:Y:S01]  /*2e70*/  UIADD3 UR14, UR18, 0x82, URZ ;  /* 0x00000082120e7890 */ /* 0x000fe2000fffe03f */
[----:B------:R-:W-:Y:S01]  /*2e80*/  UMOV UR12, UR8 ;  /* 0x00000008000c7c82 */ /* 0x000fe20008000000 */
[----:B------:R-:W-:Y:S01]  /*2e90*/  UMOV UR13, UR9 ;  /* 0x00000009000d7c82 */ /* 0x000fe20008000000 */
        /* <DEDUP_REMOVED lines=229> */
[----:B------:R-:W-:Y:S01]  /*3cf0*/  UIADD3 UR19, UR19, 0xa06, URZ ;  /* 0x00000a0613137890 */ /* 0x000fe2000fffe03f */
        /* <DEDUP_REMOVED lines=26> */
[----:B------:R-:W-:Y:S01]  /*3ea0*/  BPT.TRAP 0x1 ;  /* 0x000000040000795c */ /* 0x000fe20000300000 */
.L_x_27:
[----:B------:R-:W-:-:S13]  /*3eb0*/  ISETP.NE.AND P1, PT, R22, RZ, PT ;  /* 0x000000ff1600720c */ /* 0x000fda0003f25270 */
[----:B01----:R-:W-:-:S04]  /*3ec0*/  @P1 IMAD R4, R3, 0x8, R6 ;  /* 0x0000000803041824 */ /* 0x003fc800078e0206 */
[----:B------:R-:W-:-:S05]  /*3ed0*/  @P1 VIADD R4, R4, 0x18 ;  /* 0x0000001804041836 */ /* 0x000fca0000000000 */
[----:B------:R-:W-:-:S04]  /*3ee0*/  @P1 PRMT R4, R19, 0x654, R4 ;  /* 0x0000065413041816 */ /* 0x000fc80000000004 */
[----:B------:R0:W-:Y:S01]  /*3ef0*/  @P1 SYNCS.ARRIVE.TRANS64.RED.A1T0 RZ, [R4+URZ], RZ ;  /* 0x000000ff04ff19a7 */ /* 0x0001e2000810043f */
[----:B------:R-:W-:-:S13]  /*3f00*/  ISETP.GT.U32.AND P1, PT, R18, 0x1, PT ;  /* 0x000000011200780c */ /* 0x000fda0003f24070 */
[----:B0-----:R-:W-:Y:S05]  /*3f10*/  @P1 BRA `(.L_x_28) ;  /* 0x0000000000041947 */ /* 0x001fea0003800000 */
[----:B------:R-:W-:Y:S01]  /*3f20*/  BPT.TRAP 0x1 ;  /* 0x000000040000795c */ /* 0x000fe20000300000 */
.L_x_28:
[----:B------:R-:W-:Y:S01]  /*3f30*/  UIADD3 UR17, UR17, 0x1, URZ ;  /* 0x0000000111117890 */ /* 0x000fe2000fffe03f */
[C---:B------:R-:W-:Y:S01]  /*3f40*/  ISETP.GT.AND P2, PT, R0.reuse, 0x1, PT ;  /* 0x000000010000780c */ /* 0x040fe20003f44270 */
[----:B------:R-:W-:Y:S02]  /*3f50*/  VIADD R3, R3, 0x1 ;  /* 0x0000000103037836 */ /* 0x000fe40000000000 */
[----:B------:R-:W-:Y:S01]  /*3f60*/  UISETP.NE.AND UP0, UPT, UR17, 0x3, UPT ;  /* 0x000000031100788c */ /* 0x000fe2000bf05270 */
[----:B------:R-:W-:Y:S02]  /*3f70*/  VIADD R0, R0, 0xffffffff ;  /* 0xffffffff00007836 */ /* 0x000fe40000000000 */
[C---:B------:R-:W-:Y:S01]  /*3f80*/  ISETP.NE.AND P1, PT, R3.reuse, 0x3, PT ;  /* 0x000000030300780c */ /* 0x040fe20003f25270 */
[----:B------:R-:W-:Y:S02]  /*3f90*/  USEL UR4, URZ, 0x1, UP0 ;  /* 0x000000013f047887 */ /* 0x000fe40008000000 */
[----:B------:R-:W-:Y:S01]  /*3fa0*/  USEL UR17, UR17, URZ, UP0 ;  /* 0x0000003f11117287 */ /* 0x000fe20008000000 */
[----:B------:R-:W-:-:S03]  /*3fb0*/  SEL R3, R3, RZ, P1 ;  /* 0x000000ff03037207 */ /* 0x000fc60000800000 */
[----:B------:R-:W-:Y:S01]  /*3fc0*/  LOP3.LUT R7, R7, UR4, RZ, 0x3c, !PT ;  /* 0x0000000407077c12 */ /* 0x000fe2000f8e3cff */
[----:B------:R-:W-:Y:S07]  /*3fd0*/  @P2 BRA `(.L_x_29) ;  /* 0xffffffe800c82947 */ /* 0x000fee000383ffff */
.L_x_22:
[----:B01----:R-:W0:Y:S02]  /*3fe0*/  LDC R0, c[0x0][0x28c] ;  /* 0x0000a300ff007b82 */ /* 0x003e240000000800 */
[----:B0-----:R-:W-:-:S13]  /*3ff0*/  ISETP.GE.AND P1, PT, R0, 0x1, PT ;  /* 0x000000010000780c */ /* 0x001fda0003f26270 */
[----:B------:R-:W-:Y:S05]  /*4000*/  @!P1 BRA `(.L_x_30) ;  /* 0x0000000000449947 */ /* 0x000fea0003800000 */
[----:B------:R-:W-:Y:S05]  /*4010*/  @!P0 BRA `(.L_x_31) ;  /* 0x0000000000048947 */ /* 0x000fea0003800000 */
[----:B------:R-:W-:Y:S01]  /*4020*/  BPT.TRAP 0x1 ;  /* 0x000000040000795c */ /* 0x000fe20000300000 */
.L_x_31:
[----:B------:R-:W-:-:S13]  /*4030*/  ISETP.NE.AND P0, PT, R22, RZ, PT ;  /* 0x000000ff1600720c */ /* 0x000fda0003f05270 */
[----:B------:R-:W-:-:S05]  /*4040*/  VOTEU.ANY UP0, P0 ;  /* 0x00000000003f7886 */ /* 0x000fca0000000100 */
[----:B------:R-:W-:-:S06]  /*4050*/  @UP0 UIADD3 UR4, UR42, UR37, URZ ;  /* 0x000000252a040290 */ /* 0x000fcc000fffe03f */
[----:B------:R-:W-:Y:S02]  /*4060*/  IMAD.U32 R4, RZ, RZ, UR4 ;  /* 0x00000004ff047e24 */ /* 0x000fe4000f8e00ff */
[----:B------:R-:W-:Y:S02]  /*4070*/  IMAD.U32 R3, RZ, RZ, UR4 ;  /* 0x00000004ff037e24 */ /* 0x000fe4000f8e00ff */
[----:B------:R-:W-:-:S05]  /*4080*/  @P0 IMAD.WIDE.U32 R4, R4, -0x55555555, RZ ;  /* 0xaaaaaaab04040825 */ /* 0x000fca00078e00ff */
[----:B------:R-:W-:-:S05]  /*4090*/  @P0 SHF.R.U32.HI R0, RZ, 0x1, R5 ;  /* 0x00000001ff000819 */ /* 0x000fca0000011605 */
[----:B------:R-:W-:-:S04]  /*40a0*/  @P0 IMAD R0, R0, -0x3, R3 ;  /* 0xfffffffd00000824 */ /* 0x000fc800078e0203 */
[----:B------:R-:W-:-:S04]  /*40b0*/  @P0 IMAD R0, R0, 0x8, R6 ;  /* 0x0000000800000824 */ /* 0x000fc800078e0206 */
[----:B------:R-:W-:-:S05]  /*40c0*/  @P0 VIADD R0, R0, 0x18 ;  /* 0x0000001800000836 */ /* 0x000fca0000000000 */
[----:B------:R-:W-:-:S04]  /*40d0*/  @P0 PRMT R0, R19, 0x654, R0 ;  /* 0x0000065413000816 */ /* 0x000fc80000000000 */
[----:B------:R0:W-:Y:S01]  /*40e0*/  @P0 SYNCS.ARRIVE.TRANS64.RED.A1T0 RZ, [R0+URZ], RZ ;  /* 0x000000ff00ff09a7 */ /* 0x0001e2000810043f */
[----:B------:R-:W-:-:S13]  /*40f0*/  ISETP.GT.U32.AND P0, PT, R18, 0x1, PT ;  /* 0x000000011200780c */ /* 0x000fda0003f04070 */
[----:B0-----:R-:W-:Y:S05]  /*4100*/  @P0 BRA `(.L_x_30) ;  /* 0x0000000000040947 */ /* 0x001fea0003800000 */
[----:B------:R-:W-:Y:S01]  /*4110*/  BPT.TRAP 0x1 ;  /* 0x000000040000795c */ /* 0x000fe20000300000 */
.L_x_30:
[----:B------:R-:W-:Y:S01]  /*4120*/  IMAD R84, R84, 0x30, RZ ;  /* 0x0000003054547824 */ /* 0x000fe200078e02ff */
[----:B------:R-:W-:Y:S01]  /*4130*/  UIADD3 UR37, UR41, UR37, URZ ;  /* 0x0000002529257290 */ /* 0x000fe2000fffe03f */
[----:B------:R-:W-:Y:S01]  /*4140*/  IMAD R7, R85, 0xc0, RZ ;  /* 0x000000c055077824 */ /* 0x000fe200078e02ff */
[----:B------:R-:W-:Y:S01]  /*4150*/  ULDC UR7, c[0x0][0x288] ;  /* 0x0000a20000077ab9 */ /* 0x000fe20000000800 */
[----:B------:R-:W-:Y:S01]  /*4160*/  ULDC UR10, c[0x0][0x284] ;  /* 0x0000a100000a7ab9 */ /* 0x000fe20000000800 */
[----:B------:R-:W-:Y:S01]  /*4170*/  UISETP.GT.U32.AND UP0, UPT, UR37, 0x2, UPT ;  /* 0x000000022500788c */ /* 0x000fe2000bf04070 */
[C---:B------:R-:W-:Y:S01]  /*4180*/  ISETP.GE.AND P0, PT, R84.reuse, UR7, PT ;  /* 0x0000000754007c0c */ /* 0x040fe2000bf06270 */
[----:B------:R-:W-:Y:S01]  /*4190*/  UISETP.GE.U32.AND UP1, UPT, UR41, 0x3, UPT ;  /* 0x000000032900788c */ /* 0x000fe2000bf26070 */
[----:B------:R-:W-:Y:S01]  /*41a0*/  SHF.R.S32.HI R11, RZ, 0x1f, R23 ;  /* 0x0000001fff0b7819 */ /* 0x000fe20000011417 */
[----:B------:R-:W-:Y:S01]  /*41b0*/  UISETP.LT.U32.AND UP0, UPT, UR41, 0x3, UP0 ;  /* 0x000000032900788c */ /* 0x000fe20008701070 */
[----:B------:R-:W-:Y:S01]  /*41c0*/  ISETP.GE.OR P0, PT, R7, UR10, P0 ;  /* 0x0000000a07007c0c */ /* 0x000fe20008706670 */
[----:B------:R-:W-:Y:S01]  /*41d0*/  UIMAD.WIDE.U32 UR4, UR37, -0x55555555, URZ ;  /* 0xaaaaaaab250478a5 */ /* 0x000fe2000f8e003f */
[----:B------:R-:W-:Y:S01]  /*41e0*/  LOP3.LUT R12, R84, 0x6, R79, 0xf8, !PT ;  /* 0x00000006540c7812 */ /* 0x000fe200078ef84f */
[----:B------:R-:W-:Y:S01]  /*41f0*/  USEL UR6, URZ, 0x1, !UP0 ;  /* 0x000000013f067887 */ /* 0x000fe2000c000000 */
[----:B------:R-:W-:-:S02]  /*4200*/  ULDC.64 UR8, c[0x0][0x5d0] ;  /* 0x0001740000087ab9 */ /* 0x000fc40000000a00 */
[----:B------:R-:W-:Y:S01]  /*4210*/  SHF.R.S32.HI R13, RZ, 0x1f, R12 ;  /* 0x0000001fff0d7819 */ /* 0x000fe2000001140c */
[----:B------:R-:W-:Y:S01]  /*4220*/  IMAD R0, R11, UR8, RZ ;  /* 0x000000080b007c24 */ /* 0x000fe2000f8e02ff */
[----:B------:R-:W-:Y:S02]  /*4230*/  USHF.R.U32.HI UR4, URZ, 0x1, UR5 ;  /* 0x000000013f047899 */ /* 0x000fe40008011605 */
[----:B------:R-:W-:Y:S01]  /*4240*/  ULOP3.LUT UR36, UR36, UR6, URZ, 0x3c, !UPT ;  /* 0x0000000624247292 */ /* 0x000fe2000f8e3c3f */
[C---:B------:R-:W-:Y:S01]  /*4250*/  IMAD R9, R23.reuse, UR9, R0 ;  /* 0x0000000917097c24 */ /* 0x040fe2000f8e0200 */
[----:B------:R-:W-:Y:S01]  /*4260*/  UIMAD UR37, UR4, -0x3, UR37 ;  /* 0xfffffffd042578a4 */ /* 0x000fe2000f8e0225 */
[----:B------:R-:W-:Y:S01]  /*4270*/  IMAD.WIDE.U32 R4, R23, UR8, R12 ;  /* 0x0000000817047c25 */ /* 0x000fe2000f8e000c */
[----:B------:R-:W-:-:S03]  /*4280*/  @UP1 ULOP3.LUT UR36, UR36, 0x1, UR4, 0x78, !UPT ;  /* 0x0000000124241892 */ /* 0x000fc6000f8e7804 */
[----:B------:R-:W-:Y:S02]  /*4290*/  IMAD.IADD R9, R5, 0x1, R9 ;  /* 0x0000000105097824 */ /* 0x000fe400078e0209 */
[----:B------:R-:W-:Y:S02]  /*42a0*/  IMAD.MOV.U32 R0, RZ, RZ, -0x1 ;  /* 0xffffffffff007424 */ /* 0x000fe400078e00ff */
[----:B------:R-:W-:Y:S01]  /*42b0*/  IMAD.MOV.U32 R8, RZ, RZ, R4 ;  /* 0x000000ffff087224 */ /* 0x000fe200078e0004 */
[----:B------:R-:W-:Y:S06]  /*42c0*/  @P0 BRA `(.L_x_32) ;  /* 0x0000003000c00947 */ /* 0x000fec0003800000 */
[----:B------:R-:W0:Y:S01]  /*42d0*/  LDC.64 R4, c[0x0][0x5c8] ;  /* 0x00017200ff047b82 */ /* 0x000e220000000a00 */
[----:B-----5:R-:W-:Y:S01]  /*42e0*/  FSETP.NEU.AND P2, PT, R75, RZ, PT ;  /* 0x000000ff4b00720b */ /* 0x020fe20003f4d000 */
[----:B------:R-:W-:Y:S01]  /*42f0*/  IMAD.IADD R3, R83, 0x1, -R84 ;  /* 0x0000000153037824 */ /* 0x000fe200078e0a54 */
[----:B------:R-:W-:Y:S01]  /*4300*/  BSSY B0, `(.L_x_32) ;  /* 0x000032c000007945 */ /* 0x000fe20003800000 */
[----:B------:R-:W-:-:S03]  /*4310*/  IMAD.WIDE R84, R85, 0xc0, R72 ;  /* 0x000000c055547825 */ /* 0x000fc600078e0248 */
[----:B------:R-:W-:Y:S01]  /*4320*/  ISETP.GT.AND P0, PT, R3, RZ, PT ;  /* 0x000000ff0300720c */ /* 0x000fe20003f04270 */
[----:B------:R-:W-:-:S05]  /*4330*/  IMAD.IADD R6, R76, 0x1, -R7 ;  /* 0x000000014c067824 */ /* 0x000fca00078e0a07 */
[----:B------:R-:W-:Y:S01]  /*4340*/  ISETP.GT.AND P1, PT, R6, RZ, P0 ;  /* 0x000000ff0600720c */ /* 0x000fe20000724270 */
[-C--:B0-----:R-:W-:Y:S02]  /*4350*/  IMAD R7, R85, R4.reuse, RZ ;  /* 0x0000000455077224 */ /* 0x081fe400078e02ff */
[----:B------:R-:W-:-:S04]  /*4360*/  IMAD.WIDE.U32 R90, R84, R4, R8 ;  /* 0x00000004545a7225 */ /* 0x000fc800078e0008 */
[----:B------:R-:W-:-:S04]  /*4370*/  IMAD R7, R84, R5, R7 ;  /* 0x0000000554077224 */ /* 0x000fc800078e0207 */
[----:B------:R-:W-:Y:S01]  /*4380*/  IMAD.IADD R99, R91, 0x1, R7 ;  /* 0x000000015b637824 */ /* 0x000fe200078e0207 */
[----:B------:R-:W-:Y:S06]  /*4390*/  @!P2 BRA `(.L_x_33) ;  /* 0x000000240000a947 */ /* 0x000fec0003800000 */
[----:B------:R-:W0:Y:S01]  /*43a0*/  LDC.64 R20, c[0x0][0x5b8] ;  /* 0x00016e00ff147b82 */ /* 0x000e220000000a00 */
[----:B------:R-:W-:-:S07]  /*43b0*/  ULDC.64 UR4, c[0x0][0x5c0] ;  /* 0x0001700000047ab9 */ /* 0x000fce0000000a00 */
[----:B------:R-:W1:Y:S08]  /*43c0*/  LDC.64 R86, c[0x0][0x5b0] ;  /* 0x00016c00ff567b82 */ /* 0x000e700000000a00 */
[----:B------:R-:W2:Y:S01]  /*43d0*/  LDC.64 R14, c[0x0][0x5a8] ;  /* 0x00016a00ff0e7b82 */ /* 0x000ea20000000a00 */
[-C--:B0-----:R-:W-:Y:S02]  /*43e0*/  IMAD R8, R11, R20.reuse, RZ ;  /* 0x000000140b087224 */ /* 0x081fe400078e02ff */
[----:B------:R-:W-:-:S04]  /*43f0*/  IMAD.WIDE.U32 R94, R23, R20, R12 ;  /* 0x00000014175e7225 */ /* 0x000fc800078e000c */
[----:B------:R-:W-:Y:S02]  /*4400*/  IMAD R97, R23, R21, R8 ;  /* 0x0000001517617224 */ /* 0x000fe400078e0208 */
[-C--:B-1----:R-:W-:Y:S02]  /*4410*/  IMAD R7, R85, R86.reuse, RZ ;  /* 0x0000005655077224 */ /* 0x082fe400078e02ff */
[----:B------:R-:W-:Y:S02]  /*4420*/  IMAD.IADD R93, R95, 0x1, R97 ;  /* 0x000000015f5d7824 */ /* 0x000fe400078e0261 */
[----:B------:R-:W-:Y:S02]  /*4430*/  IMAD.MOV.U32 R92, RZ, RZ, R94 ;  /* 0x000000ffff5c7224 */ /* 0x000fe400078e005e */
[C---:B------:R-:W-:Y:S02]  /*4440*/  IMAD R103, R84.reuse, R87, R7 ;  /* 0x0000005754677224 */ /* 0x040fe400078e0207 */
[----:B------:R-:W-:-:S04]  /*4450*/  IMAD.WIDE.U32 R8, R84, R86, R92 ;  /* 0x0000005654087225 */ /* 0x000fc800078e005c */
[----:B------:R-:W-:Y:S01]  /*4460*/  IMAD.IADD R7, R9, 0x1, R103 ;  /* 0x0000000109077824 */ /* 0x000fe200078e0267 */
[----:B--2---:R-:W-:-:S04]  /*4470*/  LEA R10, P2, R8, R14, 0x1 ;  /* 0x0000000e080a7211 */ /* 0x004fc800078408ff */
[----:B------:R-:W-:-:S05]  /*4480*/  LEA.HI.X R11, R8, R15, R7, 0x1, P2 ;  /* 0x0000000f080b7211 */ /* 0x000fca00010f0c07 */
[----:B------:R0:W2:Y:S01]  /*4490*/  @P1 LDG.E.LTC128B.U16 R7, desc[UR44][R10.64] ;  /* 0x0000002c0a071981 */ /* 0x0000a2000c1e1520 */
[----:B------:R-:W-:Y:S01]  /*44a0*/  ISETP.GT.AND P3, PT, R3, 0x1, PT ;  /* 0x000000010300780c */ /* 0x000fe20003f64270 */
[----:B------:R-:W-:Y:S01]  /*44b0*/  IMAD.WIDE.U32 R88, R84, R86, R12 ;  /* 0x0000005654587225 */ /* 0x000fe200078e000c */
[----:B------:R-:W-:Y:S01]  /*44c0*/  BSSY B1, `(.L_x_34) ;  /* 0x0000012000017945 */ /* 0x000fe20003800000 */
[----:B------:R-:W-:Y:S02]  /*44d0*/  SHF.L.U64.HI R91, R86, 0x3, R87 ;  /* 0x00000003565b7819 */ /* 0x000fe40000010257 */
[----:B------:R-:W-:Y:S02]  /*44e0*/  IMAD.IADD R89, R103, 0x1, R89 ;  /* 0x0000000167597824 */ /* 0x000fe400078e0259 */
[----:B------:R-:W-:-:S04]  /*44f0*/  IMAD.WIDE.U32 R88, R23, R20, R88 ;  /* 0x0000001417587225 */ /* 0x000fc800078e0058 */
[----:B0-----:R-:W-:Y:S01]  /*4500*/  IMAD.IADD R11, R97, 0x1, R89 ;  /* 0x00000001610b7824 */ /* 0x001fe200078e0259 */
[----:B------:R-:W-:-:S04]  /*4510*/  LEA R10, P4, R88, R14, 0x1 ;  /* 0x0000000e580a7211 */ /* 0x000fc800078808ff */
[----:B------:R-:W-:Y:S01]  /*4520*/  LEA.HI.X R11, R88, R15, R11, 0x1, P4 ;  /* 0x0000000f580b7211 */ /* 0x000fe200020f0c0b */
[----:B--2---:R-:W-:-:S05]  /*4530*/  HADD2.F32 R8, -RZ, R7.H0_H0 ;  /* 0x20000007ff087230 */ /* 0x004fca0000004100 */
[----:B------:R-:W-:Y:S01]  /*4540*/  FMUL R9, R8, R75 ;  /* 0x0000004b08097220 */ /* 0x000fe20000400000 */
[----:B------:R-:W-:-:S03]  /*4550*/  LEA R8, P2, R90, UR4, 0x1 ;  /* 0x000000045a087c11 */ /* 0x000fc6000f8408ff */
[----:B------:R-:W-:Y:S01]  /*4560*/  FFMA R64, R64, R74, R9 ;  /* 0x0000004a40407223 */ /* 0x000fe20000000009 */
[----:B------:R-:W-:Y:S01]  /*4570*/  LEA.HI.X R9, R90, UR5, R99, 0x1, P2 ;  /* 0x000000055a097c11 */ /* 0x000fe200090f0c63 */
[----:B------:R-:W-:Y:S01]  /*4580*/  IMAD.SHL.U32 R90, R86, 0x8, RZ ;  /* 0x00000008565a7824 */ /* 0x000fe200078e00ff */
[----:B------:R-:W-:Y:S02]  /*4590*/  ISETP.GT.AND P2, PT, R6, RZ, P3 ;  /* 0x000000ff0600720c */ /* 0x000fe40001f44270 */
[----:B------:R-:W-:-:S05]  /*45a0*/  F2FP.F16.F32.PACK_AB R64, RZ, R64 ;  /* 0x00000040ff40723e */ /* 0x000fca00000000ff */
[----:B------:R0:W-:Y:S06]  /*45b0*/  @P1 STG.E.U16 desc[UR44][R8.64], R64 ;  /* 0x0000004008001986 */ /* 0x0001ec000c10152c */
[----:B------:R-:W-:Y:S05]  /*45c0*/  @!P2 BRA `(.L_x_35) ;  /* 0x000000000004a947 */ /* 0x000fea0003800000 */
[----:B------:R1:W5:Y:S02]  /*45d0*/  LDG.E.LTC128B.U16 R7, desc[UR44][R10.64+0x2] ;  /* 0x0000022c0a077981 */ /* 0x000364000c1e1520 */
.L_x_35:
[----:B------:R-:W-:Y:S05]  /*45e0*/  BSYNC B1 ;  /* 0x0000000000017941 */ /* 0x000fea0003800000 */
.L_x_34:
[----:B0----5:R-:W-:Y:S01]  /*45f0*/  HADD2.F32 R64, -RZ, R7.H0_H0 ;  /* 0x20000007ff407230 */ /* 0x021fe20000004100 */
[----:B------:R-:W-:Y:S01]  /*4600*/  ISETP.GT.AND P1, PT, R6, 0x8, P0 ;  /* 0x000000080600780c */ /* 0x000fe20000724270 */
[----:B------:R-:W-:Y:S01]  /*4610*/  IMAD.WIDE.U32 R100, R84, R86, R90 ;  /* 0x0000005654647225 */ /* 0x000fe200078e005a */
[----:B------:R-:W-:-:S03]  /*4620*/  PRMT R102, R7, 0x7610, R102 ;  /* 0x0000761007667816 */ /* 0x000fc60000000066 */
[----:B------:R-:W-:Y:S01]  /*4630*/  FMUL R64, R64, R75 ;  /* 0x0000004b40407220 */ /* 0x000fe20000400000 */
[----:B------:R-:W-:Y:S01]  /*4640*/  IMAD.IADD R105, R103, 0x1, R101 ;  /* 0x0000000167697824 */ /* 0x000fe200078e0265 */
[----:B------:R-:W-:Y:S02]  /*4650*/  IADD3 R21, P4, R94, R100, RZ ;  /* 0x000000645e157210 */ /* 0x000fe40007f9e0ff */
[----:B------:R-:W-:-:S03]  /*4660*/  FFMA R65, R65, R74, R64 ;  /* 0x0000004a41417223 */ /* 0x000fc60000000040 */
[----:B------:R-:W-:Y:S01]  /*4670*/  IMAD.X R88, R105, 0x1, R93, P4 ;  /* 0x0000000169587824 */ /* 0x000fe200020e065d */
[C---:B------:R-:W-:Y:S02]  /*4680*/  LEA R64, P4, R21.reuse, R14, 0x1 ;  /* 0x0000000e15407211 */ /* 0x040fe400078808ff */
[----:B------:R-:W-:Y:S02]  /*4690*/  F2FP.F16.F32.PACK_AB R89, RZ, R65 ;  /* 0x00000041ff59723e */ /* 0x000fe400000000ff */
[----:B------:R-:W-:-:S03]  /*46a0*/  LEA.HI.X R65, R21, R15, R88, 0x1, P4 ;  /* 0x0000000f15417211 */ /* 0x000fc600020f0c58 */
[----:B------:R0:W-:Y:S04]  /*46b0*/  @P2 STG.E.U16 desc[UR44][R8.64+0x2], R89 ;  /* 0x0000025908002986 */ /* 0x0001e8000c10152c */
[----:B------:R2:W3:Y:S01]  /*46c0*/  @P1 LDG.E.LTC128B.U16 R102, desc[UR44][R64.64] ;  /* 0x0000002c40661981 */ /* 0x0004e2000c1e1520 */
[----:B------:R-:W-:Y:S01]  /*46d0*/  IMAD.SHL.U32 R7, R80, 0x2, RZ ;  /* 0x0000000250077824 */ /* 0x000fe200078e00ff */
[----:B------:R-:W-:Y:S01]  /*46e0*/  IADD3 R98, P2, R12, R100, RZ ;  /* 0x000000640c627210 */ /* 0x000fe20007f5e0ff */
[----:B------:R-:W-:Y:S04]  /*46f0*/  BSSY B1, `(.L_x_36) ;  /* 0x0000011000017945 */ /* 0x000fe80003800000 */
[----:B------:R-:W-:Y:S01]  /*4700*/  IMAD.X R99, R13, 0x1, R105, P2 ;  /* 0x000000010d637824 */ /* 0x000fe200010e0669 */
[----:B------:R-:W-:Y:S01]  /*4710*/  ISETP.GT.AND P2, PT, R6, 0x8, P3 ;  /* 0x000000080600780c */ /* 0x000fe20001f44270 */
[----:B------:R-:W-:-:S04]  /*4720*/  IMAD.WIDE.U32 R98, R23, R20, R98 ;  /* 0x0000001417627225 */ /* 0x000fc800078e0062 */
[----:B------:R-:W-:Y:S01]  /*4730*/  IMAD.IADD R99, R97, 0x1, R99 ;  /* 0x0000000161637824 */ /* 0x000fe200078e0263 */
[----:B--2---:R-:W-:-:S04]  /*4740*/  LEA R64, P5, R98, R14, 0x1 ;  /* 0x0000000e62407211 */ /* 0x004fc800078a08ff */
[----:B------:R-:W-:Y:S01]  /*4750*/  LEA.HI.X R65, R98, R15, R99, 0x1, P5 ;  /* 0x0000000f62417211 */ /* 0x000fe200028f0c63 */
[----:B---3--:R-:W-:-:S05]  /*4760*/  HADD2.F32 R88, -RZ, R102.H0_H0 ;  /* 0x20000066ff587230 */ /* 0x008fca0000004100 */
[----:B------:R-:W-:Y:S01]  /*4770*/  FMUL R21, R88, R75 ;  /* 0x0000004b58157220 */ /* 0x000fe20000400000 */
[----:B------:R-:W-:-:S03]  /*4780*/  IADD3 R88, P4, R7, R8, RZ ;  /* 0x0000000807587210 */ /* 0x000fc60007f9e0ff */
[----:B------:R-:W-:Y:S01]  /*4790*/  FFMA R66, R66, R74, R21 ;  /* 0x0000004a42427223 */ /* 0x000fe20000000015 */
[----:B------:R-:W-:-:S04]  /*47a0*/  SHF.L.U64.HI R21, R80, 0x1, R81 ;  /* 0x0000000150157819 */ /* 0x000fc80000010251 */
[----:B------:R-:W-:Y:S01]  /*47b0*/  F2FP.F16.F32.PACK_AB R66, RZ, R66 ;  /* 0x00000042ff42723e */ /* 0x000fe200000000ff */
[----:B0-----:R-:W-:-:S05]  /*47c0*/  IMAD.X R89, R21, 0x1, R9, P4 ;  /* 0x0000000115597824 */ /* 0x001fca00020e0609 */
[----:B------:R0:W-:Y:S01]  /*47d0*/  @P1 STG.E.U16 desc[UR44][R88.64], R66 ;  /* 0x0000004258001986 */ /* 0x0001e2000c10152c */
[----:B------:R-:W-:Y:S05]  /*47e0*/  @!P2 BRA `(.L_x_37) ;  /* 0x000000000004a947 */ /* 0x000fea0003800000 */
[----:B------:R2:W5:Y:S02]  /*47f0*/  LDG.E.LTC128B.U16 R102, desc[UR44][R64.64+0x2] ;  /* 0x0000022c40667981 */ /* 0x000564000c1e1520 */
.L_x_37:
[----:B------:R-:W-:Y:S05]  /*4800*/  BSYNC B1 ;  /* 0x0000000000017941 */ /* 0x000fea0003800000 */
.L_x_36:
[----:B0----5:R-:W-:Y:S01]  /*4810*/  HADD2.F32 R66, -RZ, R102.H0_H0 ;  /* 0x20000066ff427230 */ /* 0x021fe20000004100 */
[----:B------:R-:W-:Y:S01]  /*4820*/  ISETP.GT.AND P1, PT, R3, 0x8, PT ;  /* 0x000000080300780c */ /* 0x000fe20003f24270 */
[----:B------:R-:W-:Y:S01]  /*4830*/  BSSY B1, `(.L_x_38) ;  /* 0x000000c000017945 */ /* 0x000fe20003800000 */
[----:B------:R-:W-:Y:S02]  /*4840*/  IMAD R101, R87, 0x78, RZ ;  /* 0x0000007857657824 */ /* 0x000fe400078e02ff */
[----:B------:R-:W-:Y:S01]  /*4850*/  FMUL R66, R66, R75 ;  /* 0x0000004b42427220 */ /* 0x000fe20000400000 */
[----:B------:R-:W-:-:S03]  /*4860*/  ISETP.GT.AND P4, PT, R6, RZ, P1 ;  /* 0x000000ff0600720c */ /* 0x000fc60000f84270 */
[----:B------:R-:W-:Y:S01]  /*4870*/  FFMA R66, R67, R74, R66 ;  /* 0x0000004a43427223 */ /* 0x000fe20000000042 */
[----:B------:R-:W-:-:S04]  /*4880*/  IMAD.MOV.U32 R67, RZ, RZ, R105 ;  /* 0x000000ffff437224 */ /* 0x000fc800078e0069 */
[----:B------:R-:W-:-:S04]  /*4890*/  F2FP.F16.F32.PACK_AB R66, RZ, R66 ;  /* 0x00000042ff42723e */ /* 0x000fc800000000ff */
[----:B------:R-:W-:Y:S01]  /*48a0*/  PRMT R98, R66, 0x7610, R98 ;  /* 0x0000761042627816 */ /* 0x000fe20000000062 */
[----:B------:R-:W-:-:S04]  /*48b0*/  IMAD.MOV.U32 R66, RZ, RZ, R100 ;  /* 0x000000ffff427224 */ /* 0x000fc800078e0064 */
[----:B------:R0:W-:Y:S01]  /*48c0*/  @P2 STG.E.U16 desc[UR44][R88.64+0x2], R98 ;  /* 0x0000026258002986 */ /* 0x0001e2000c10152c */
[----:B------:R-:W-:Y:S05]  /*48d0*/  @!P4 BRA `(.L_x_39) ;  /* 0x000000000004c947 */ /* 0x000fea0003800000 */
[----:B------:R3:W5:Y:S02]  /*48e0*/  LDG.E.LTC128B.U16 R102, desc[UR44][R10.64+0x10] ;  /* 0x0000102c0a667981 */ /* 0x000764000c1e1520 */
.L_x_39:
[----:B------:R-:W-:Y:S05]  /*48f0*/  BSYNC B1 ;  /* 0x0000000000017941 */ /* 0x000fea0003800000 */
.L_x_38:
[----:B0----5:R-:W-:Y:S01]  /*4900*/  HADD2.F32 R98, -RZ, R102.H0_H0 ;  /* 0x20000066ff627230 */ /* 0x021fe20000004100 */
[----:B------:R-:W-:Y:S01]  /*4910*/  BSSY B1, `(.L_x_40) ;  /* 0x000000d000017945 */ /* 0x000fe20003800000 */
[----:B------:R-:W-:-:S04]  /*4920*/  IMAD.WIDE.U32 R66, R86, 0x78, R66 ;  /* 0x0000007856427825 */ /* 0x000fc800078e0042 */
[----:B------:R-:W-:Y:S01]  /*4930*/  FMUL R87, R98, R75 ;  /* 0x0000004b62577220 */ /* 0x000fe20000400000 */
[----:B------:R-:W-:Y:S01]  /*4940*/  IMAD.IADD R105, R67, 0x1, R101 ;  /* 0x0000000143697824 */ /* 0x000fe200078e0265 */
[----:B------:R-:W-:Y:S02]  /*4950*/  IADD3 R98, P2, P5, R94, R66, R90 ;  /* 0x000000425e627210 */ /* 0x000fe40007d5e05a */
[----:B------:R-:W-:Y:S02]  /*4960*/  FFMA R87, R68, R74, R87 ;  /* 0x0000004a44577223 */ /* 0x000fe40000000057 */
[----:B------:R-:W-:Y:S02]  /*4970*/  IADD3.X R99, R93, R105, R91, P2, P5 ;  /* 0x000000695d637210 */ /* 0x000fe400017ea45b */
[----:B------:R-:W-:Y:S02]  /*4980*/  ISETP.GT.AND P2, PT, R3, 0x9, PT ;  /* 0x000000090300780c */ /* 0x000fe40003f44270 */
[----:B------:R-:W-:-:S02]  /*4990*/  F2FP.F16.F32.PACK_AB R87, RZ, R87 ;  /* 0x00000057ff57723e */ /* 0x000fc400000000ff */
[----:B------:R-:W-:-:S03]  /*49a0*/  ISETP.GT.AND P5, PT, R6, RZ, P2 ;  /* 0x000000ff0600720c */ /* 0x000fc600017a4270 */
[----:B------:R0:W-:Y:S10]  /*49b0*/  @P4 STG.E.U16 desc[UR44][R8.64+0x10], R87 ;  /* 0x0000105708004986 */ /* 0x0001f4000c10152c */
[----:B------:R-:W-:Y:S05]  /*49c0*/  @!P5 BRA `(.L_x_41) ;  /* 0x000000000004d947 */ /* 0x000fea0003800000 */
[----:B------:R4:W5:Y:S02]  /*49d0*/  LDG.E.LTC128B.U16 R102, desc[UR44][R10.64+0x12] ;  /* 0x0000122c0a667981 */ /* 0x000964000c1e1520 */
.L_x_41:
[----:B------:R-:W-:Y:S05]  /*49e0*/  BSYNC B1 ;  /* 0x0000000000017941 */ /* 0x000fea0003800000 */
.L_x_40:
[----:B-----5:R-:W-:Y:S01]  /*49f0*/  HADD2.F32 R68, -RZ, R102.H0_H0 ;  /* 0x20000066ff447230 */ /* 0x020fe20000004100 */
[----:B------:R-:W-:Y:S01]  /*4a00*/  ISETP.GT.AND P4, PT, R6, 0x8, P1 ;  /* 0x000000080600780c */ /* 0x000fe20000f84270 */
[----:B------:R-:W-:Y:S03]  /*4a10*/  BSSY B1, `(.L_x_42) ;  /* 0x0000007000017945 */ /* 0x000fe60003800000 */
[----:B------:R-:W-:-:S04]  /*4a20*/  FMUL R68, R68, R75 ;  /* 0x0000004b44447220 */ /* 0x000fc80000400000 */
[----:B------:R-:W-:-:S05]  /*4a30*/  FFMA R68, R69, R74, R68 ;  /* 0x0000004a45447223 */ /* 0x000fca0000000044 */
[----:B------:R-:W-:-:S05]  /*4a40*/  F2FP.F16.F32.PACK_AB R68, RZ, R68 ;  /* 0x00000044ff44723e */ /* 0x000fca00000000ff */
[----:B------:R0:W-:Y:S01]  /*4a50*/  @P5 STG.E.U16 desc[UR44][R8.64+0x12], R68 ;  /* 0x0000124408005986 */ /* 0x0001e2000c10152c */
[----:B------:R-:W-:Y:S05]  /*4a60*/  @!P4 BRA `(.L_x_43) ;  /* 0x000000000004c947 */ /* 0x000fea0003800000 */
[----:B------:R0:W5:Y:S02]  /*4a70*/  LDG.E.LTC128B.U16 R102, desc[UR44][R64.64+0x10] ;  /* 0x0000102c40667981 */ /* 0x000164000c1e1520 */
.L_x_43:
[----:B------:R-:W-:Y:S05]  /*4a80*/  BSYNC B1 ;  /* 0x0000000000017941 */ /* 0x000fea0003800000 */
.L_x_42:
[----:B0----5:R-:W-:Y:S01]  /*4a90*/  HADD2.F32 R68, -RZ, R102.H0_H0 ;  /* 0x20000066ff447230 */ /* 0x021fe20000004100 */
        /* <DEDUP_REMOVED lines=8> */
.L_x_45:
[----:B------:R-:W-:Y:S05]  /*4b20*/  BSYNC B1 ;  /* 0x0000000000017941 */ /* 0x000fea0003800000 */
.L_x_44:
[----:B-----5:R-:W-:Y:S01]  /*4b30*/  HADD2.F32 R68, -RZ, R102.H0_H0 ;  /* 0x20000066ff447230 */ /* 0x020fe20000004100 */
[----:B------:R-:W-:-:S04]  /*4b40*/  IADD3 R67, P4, R94, R66, RZ ;  /* 0x000000425e437210 */ /* 0x000fc80007f9e0ff */
[----:B------:R-:W-:Y:S01]  /*4b50*/  FMUL R68, R68, R75 ;  /* 0x0000004b44447220 */ /* 0x000fe20000400000 */
[----:B------:R-:W-:Y:S01]  /*4b60*/  IMAD.X R92, R105, 0x1, R93, P4 ;  /* 0x00000001695c7824 */ /* 0x000fe200020e065d */
[----:B------:R-:W-:Y:S02]  /*4b70*/  LEA R66, P4, R67, R14, 0x1 ;  /* 0x0000000e43427211 */ /* 0x000fe400078808ff */
[----:B------:R-:W-:Y:S02]  /*4b80*/  FFMA R68, R71, R74, R68 ;  /* 0x0000004a47447223 */ /* 0x000fe40000000044 */
[----:B------:R-:W-:-:S03]  /*4b90*/  LEA.HI.X R67, R67, R15, R92, 0x1, P4 ;  /* 0x0000000f43437211 */ /* 0x000fc600020f0c5c */
[----:B------:R-:W-:-:S04]  /*4ba0*/  F2FP.F16.F32.PACK_AB R68, RZ, R68 ;  /* 0x00000044ff44723e */ /* 0x000fc800000000ff */
[----:B0-----:R-:W-:-:S05]  /*4bb0*/  PRMT R69, R68, 0x7610, R69 ;  /* 0x0000761044457816 */ /* 0x001fca0000000045 */
[----:B------:R0:W-:Y:S01]  /*4bc0*/  @P5 STG.E.U16 desc[UR44][R88.64+0x12], R69 ;  /* 0x0000124558005986 */ /* 0x0001e2000c10152c */
[----:B------:R-:W-:-:S13]  /*4bd0*/  ISETP.GT.AND P5, PT, R6, 0x80, P0 ;  /* 0x000000800600780c */ /* 0x000fda00007a4270 */
[----:B------:R1:W2:Y:S01]  /*4be0*/  @P5 LDG.E.LTC128B.U16 R102, desc[UR44][R66.64] ;  /* 0x0000002c42665981 */ /* 0x0002a2000c1e1520 */
[----:B------:R-:W-:Y:S01]  /*4bf0*/  IMAD.WIDE.U32 R70, R86, 0x78, R90 ;  /* 0x0000007856467825 */ /* 0x000fe200078e005a */
[----:B------:R-:W-:Y:S03]  /*4c00*/  BSSY B1, `(.L_x_46) ;  /* 0x0000016000017945 */ /* 0x000fe60003800000 */
[----:B------:R-:W-:Y:S02]  /*4c10*/  IMAD.IADD R93, R101, 0x1, R71 ;  /* 0x00000001655d7824 */ /* 0x000fe400078e0247 */
[----:B------:R-:W-:Y:S02]  /*4c20*/  IMAD.MOV.U32 R92, RZ, RZ, R70 ;  /* 0x000000ffff5c7224 */ /* 0x000fe400078e0046 */
[----:B------:R-:W-:Y:S02]  /*4c30*/  IMAD R5, R5, 0xf0, RZ ;  /* 0x000000f005057824 */ /* 0x000fe400078e02ff */
[----:B0-----:R-:W-:-:S03]  /*4c40*/  IMAD.WIDE.U32 R68, R84, R86, R92 ;  /* 0x0000005654447225 */ /* 0x001fc600078e005c */
[----:B------:R-:W-:-:S04]  /*4c50*/  IADD3 R68, P4, R12, R68, RZ ;  /* 0x000000440c447210 */ /* 0x000fc80007f9e0ff */
[----:B------:R-:W-:-:S03]  /*4c60*/  IADD3.X R69, R13, R103, R69, P4, !PT ;  /* 0x000000670d457210 */ /* 0x000fc600027fe445 */
[----:B------:R-:W-:-:S03]  /*4c70*/  IMAD.WIDE.U32 R68, R23, R20, R68 ;  /* 0x0000001417447225 */ /* 0x000fc600078e0044 */
[----:B-1----:R-:W-:Y:S01]  /*4c80*/  LEA R66, P4, R68, R14, 0x1 ;  /* 0x0000000e44427211 */ /* 0x002fe200078808ff */
[----:B--2---:R-:W-:-:S05]  /*4c90*/  HADD2.F32 R94, -RZ, R102.H0_H0 ;  /* 0x20000066ff5e7230 */ /* 0x004fca0000004100 */
[----:B------:R-:W-:Y:S01]  /*4ca0*/  FMUL R87, R94, R75 ;  /* 0x0000004b5e577220 */ /* 0x000fe20000400000 */
[----:B------:R-:W-:-:S04]  /*4cb0*/  IMAD.WIDE.U32 R94, R4, 0xf0, R88 ;  /* 0x000000f0045e7825 */ /* 0x000fc800078e0058 */
[----:B------:R-:W-:Y:S01]  /*4cc0*/  FFMA R87, R56, R74, R87 ;  /* 0x0000004a38577223 */ /* 0x000fe20000000057 */
[----:B------:R-:W-:Y:S02]  /*4cd0*/  IMAD.IADD R56, R97, 0x1, R69 ;  /* 0x0000000161387824 */ /* 0x000fe400078e0245 */
[----:B------:R-:W-:Y:S02]  /*4ce0*/  IMAD.IADD R69, R95, 0x1, R5 ;  /* 0x000000015f457824 */ /* 0x000fe400078e0205 */
[----:B------:R-:W-:Y:S02]  /*4cf0*/  F2FP.F16.F32.PACK_AB R87, RZ, R87 ;  /* 0x00000057ff57723e */ /* 0x000fe400000000ff */
[----:B------:R-:W-:Y:S01]  /*4d00*/  LEA.HI.X R67, R68, R15, R56, 0x1, P4 ;  /* 0x0000000f44437211 */ /* 0x000fe200020f0c38 */
[----:B------:R-:W-:Y:S01]  /*4d10*/  @P5 IMAD.MOV.U32 R68, RZ, RZ, R94 ;  /* 0x000000ffff445224 */ /* 0x000fe200078e005e */
[----:B------:R-:W-:-:S04]  /*4d20*/  ISETP.GT.AND P4, PT, R6, 0x80, P3 ;  /* 0x000000800600780c */ /* 0x000fc80001f84270 */
[----:B------:R0:W-:Y:S09]  /*4d30*/  @P5 STG.E.U16 desc[UR44][R68.64], R87 ;  /* 0x0000005744005986 */ /* 0x0001f2000c10152c */
[----:B------:R-:W-:Y:S05]  /*4d40*/  @!P4 BRA `(.L_x_47) ;  /* 0x000000000004c947 */ /* 0x000fea0003800000 */
[----:B------:R1:W5:Y:S02]  /*4d50*/  LDG.E.LTC128B.U16 R102, desc[UR44][R66.64+0x2] ;  /* 0x0000022c42667981 */ /* 0x000364000c1e1520 */
.L_x_47:
[----:B------:R-:W-:Y:S05]  /*4d60*/  BSYNC B1 ;  /* 0x0000000000017941 */ /* 0x000fea0003800000 */
.L_x_46:
[----:B-----5:R-:W-:Y:S01]  /*4d70*/  HADD2.F32 R56, -RZ, R102.H0_H0 ;  /* 0x20000066ff387230 */ /* 0x020fe20000004100 */
[----:B------:R-:W-:Y:S01]  /*4d80*/  IADD3 R70, P5, R90, R70, RZ ;  /* 0x000000465a467210 */ /* 0x000fe20007fbe0ff */
[----:B0-----:R-:W-:Y:S01]  /*4d90*/  @P4 IMAD.MOV.U32 R87, RZ, RZ, R69 ;  /* 0x000000ffff574224 */ /* 0x001fe200078e0045 */
[----:B------:R-:W-:Y:S01]  /*4da0*/  ISETP.GT.AND P0, PT, R6, 0x88, P0 ;  /* 0x000000880600780c */ /* 0x000fe20000704270 */
[----:B------:R-:W-:Y:S01]  /*4db0*/  BSSY B1, `(.L_x_48) ;  /* 0x000000e000017945 */ /* 0x000fe20003800000 */
[----:B------:R-:W-:Y:S01]  /*4dc0*/  FMUL R56, R56, R75 ;  /* 0x0000004b38387220 */ /* 0x000fe20000400000 */
[----:B------:R-:W-:-:S03]  /*4dd0*/  IMAD.X R71, R93, 0x1, R91, P5 ;  /* 0x000000015d477824 */ /* 0x000fc600028e065b */
[----:B------:R-:W-:Y:S01]  /*4de0*/  FFMA R56, R57, R74, R56 ;  /* 0x0000004a39387223 */ /* 0x000fe20000000038 */
[----:B------:R-:W-:-:S04]  /*4df0*/  IMAD.WIDE.U32 R84, R84, R86, R70 ;  /* 0x0000005654547225 */ /* 0x000fc800078e0046 */
[----:B------:R-:W-:Y:S01]  /*4e00*/  F2FP.F16.F32.PACK_AB R56, RZ, R56 ;  /* 0x00000038ff38723e */ /* 0x000fe200000000ff */
[----:B------:R-:W-:Y:S01]  /*4e10*/  @P4 IMAD.MOV.U32 R86, RZ, RZ, R94 ;  /* 0x000000ffff564224 */ /* 0x000fe200078e005e */
[----:B------:R-:W-:Y:S02]  /*4e20*/  IADD3 R70, P5, R12, R84, RZ ;  /* 0x000000540c467210 */ /* 0x000fe40007fbe0ff */
[----:B------:R-:W-:-:S05]  /*4e30*/  PRMT R57, R56, 0x7610, R57 ;  /* 0x0000761038397816 */ /* 0x000fca0000000039 */
[----:B------:R0:W-:Y:S01]  /*4e40*/  @P4 STG.E.U16 desc[UR44][R86.64+0x2], R57 ;  /* 0x0000023956004986 */ /* 0x0001e2000c10152c */
[----:B------:R-:W-:-:S04]  /*4e50*/  LEA R56, P4, R98, R14, 0x1 ;  /* 0x0000000e62387211 */ /* 0x000fc800078808ff */
[----:B0-----:R-:W-:Y:S01]  /*4e60*/  LEA.HI.X R57, R98, R15, R99, 0x1, P4 ;  /* 0x0000000f62397211 */ /* 0x001fe200020f0c63 */
[----:B------:R-:W-:Y:S08]  /*4e70*/  @!P0 BRA `(.L_x_49) ;  /* 0x0000000000048947 */ /* 0x000ff00003800000 */
[----:B------:R0:W5:Y:S02]  /*4e80*/  LDG.E.LTC128B.U16 R102, desc[UR44][R56.64] ;  /* 0x0000002c38667981 */ /* 0x000164000c1e1520 */
.L_x_49:
[----:B------:R-:W-:Y:S05]  /*4e90*/  BSYNC B1 ;  /* 0x0000000000017941 */ /* 0x000fea0003800000 */
.L_x_48:
[----:B-----5:R-:W-:Y:S01]  /*4ea0*/  HADD2.F32 R12, -RZ, R102.H0_H0 ;  /* 0x20000066ff0c7230 */ /* 0x020fe20000004100 */
[----:B------:R-:W-:Y:S01]  /*4eb0*/  IADD3.X R71, R13, R103, R85, P5, !PT ;  /* 0x000000670d477210 */ /* 0x000fe20002ffe455 */
[----:B------:R-:W-:Y:S01]  /*4ec0*/  BSSY B1, `(.L_x_50) ;  /* 0x000000e000017945 */ /* 0x000fe20003800000 */
[----:B------:R-:W-:Y:S02]  /*4ed0*/  ISETP.GT.AND P3, PT, R6, 0x88, P3 ;  /* 0x000000880600780c */ /* 0x000fe40001f64270 */
[----:B------:R-:W-:Y:S01]  /*4ee0*/  FMUL R13, R12, R75 ;  /* 0x0000004b0c0d7220 */ /* 0x000fe20000400000 */
[----:B------:R-:W-:Y:S01]  /*4ef0*/  IADD3 R12, P4, R7, R94, RZ ;  /* 0x0000005e070c7210 */ /* 0x000fe20007f9e0ff */
[----:B0-----:R-:W-:-:S04]  /*4f00*/  IMAD.WIDE.U32 R56, R23, R20, R70 ;  /* 0x0000001417387225 */ /* 0x001fc800078e0046 */
[----:B------:R-:W-:Y:S01]  /*4f10*/  FFMA R13, R58, R74, R13 ;  /* 0x0000004a3a0d7223 */ /* 0x000fe2000000000d */
[----:B------:R-:W-:Y:S01]  /*4f20*/  IMAD.IADD R97, R97, 0x1, R57 ;  /* 0x0000000161617824 */ /* 0x000fe200078e0239 */
[----:B------:R-:W-:-:S03]  /*4f30*/  LEA R14, P5, R56, R14, 0x1 ;  /* 0x0000000e380e7211 */ /* 0x000fc600078a08ff */
[----:B------:R-:W-:Y:S01]  /*4f40*/  F2FP.F16.F32.PACK_AB R20, RZ, R13 ;  /* 0x0000000dff14723e */ /* 0x000fe200000000ff */
[----:B------:R-:W-:Y:S01]  /*4f50*/  IMAD.X R13, R69, 0x1, R21, P4 ;  /* 0x00000001450d7824 */ /* 0x000fe200020e0615 */
[----:B------:R-:W-:-:S04]  /*4f60*/  LEA.HI.X R15, R56, R15, R97, 0x1, P5 ;  /* 0x0000000f380f7211 */ /* 0x000fc800028f0c61 */
[----:B------:R0:W-:Y:S01]  /*4f70*/  @P0 STG.E.U16 desc[UR44][R12.64], R20 ;  /* 0x000000140c000986 */ /* 0x0001e2000c10152c */
[----:B------:R-:W-:Y:S05]  /*4f80*/  @!P3 BRA `(.L_x_51) ;  /* 0x000000000004b947 */ /* 0x000fea0003800000 */
[----:B------:R2:W5:Y:S02]  /*4f90*/  LDG.E.LTC128B.U16 R102, desc[UR44][R14.64+0x2] ;  /* 0x0000022c0e667981 */ /* 0x000564000c1e1520 */
.L_x_51:
[----:B------:R-:W-:Y:S05]  /*4fa0*/  BSYNC B1 ;  /* 0x0000000000017941 */ /* 0x000fea0003800000 */
.L_x_50:
        /* <DEDUP_REMOVED lines=9> */
.L_x_53:
[----:B------:R-:W-:Y:S05]  /*5040*/  BSYNC B1 ;  /* 0x0000000000017941 */ /* 0x000fea0003800000 */
.L_x_52:
[----:B0----5:R-:W-:Y:S01]  /*5050*/  HADD2.F32 R20, -RZ, R102.H0_H0 ;  /* 0x20000066ff147230 */ /* 0x021fe20000004100 */
[----:B------:R-:W-:Y:S01]  /*5060*/  ISETP.GT.AND P3, PT, R6, 0x80, P2 ;  /* 0x000000800600780c */ /* 0x000fe20001764270 */
[----:B------:R-:W-:Y:S01]  /*5070*/  @P0 IMAD.MOV.U32 R56, RZ, RZ, R94 ;  /* 0x000000ffff380224 */ /* 0x000fe200078e005e */
[----:B------:R-:W-:Y:S01]  /*5080*/  BSSY B1, `(.L_x_54) ;  /* 0x0000008000017945 */ /* 0x000fe20003800000 */
[----:B------:R-:W-:Y:S02]  /*5090*/  @P0 IMAD.MOV.U32 R57, RZ, RZ, R69 ;  /* 0x000000ffff390224 */ /* 0x000fe400078e0045 */
[----:B------:R-:W-:-:S04]  /*50a0*/  FMUL R23, R20, R75 ;  /* 0x0000004b14177220 */ /* 0x000fc80000400000 */
[----:B------:R-:W-:-:S05]  /*50b0*/  FFMA R23, R60, R74, R23 ;  /* 0x0000004a3c177223 */ /* 0x000fca0000000017 */
[----:B------:R-:W-:-:S05]  /*50c0*/  F2FP.F16.F32.PACK_AB R23, RZ, R23 ;  /* 0x00000017ff17723e */ /* 0x000fca00000000ff */
[----:B------:R0:W-:Y:S01]  /*50d0*/  @P0 STG.E.U16 desc[UR44][R56.64+0x10], R23 ;  /* 0x0000101738000986 */ /* 0x0001e2000c10152c */
[----:B------:R-:W-:Y:S05]  /*50e0*/  @!P3 BRA `(.L_x_55) ;  /* 0x000000000004b947 */ /* 0x000fea0003800000 */
[----:B------:R0:W5:Y:S02]  /*50f0*/  LDG.E.LTC128B.U16 R102, desc[UR44][R66.64+0x12] ;  /* 0x0000122c42667981 */ /* 0x000164000c1e1520 */
.L_x_55:
[----:B------:R-:W-:Y:S05]  /*5100*/  BSYNC B1 ;  /* 0x0000000000017941 */ /* 0x000fea0003800000 */
.L_x_54:
[----:B-----5:R-:W-:Y:S01]  /*5110*/  HADD2.F32 R20, -RZ, R102.H0_H0 ;  /* 0x20000066ff147230 */ /* 0x020fe20000004100 */
[----:B------:R-:W-:Y:S01]  /*5120*/  ISETP.GT.AND P1, PT, R6, 0x88, P1 ;  /* 0x000000880600780c */ /* 0x000fe20000f24270 */
[----:B------:R-:W-:Y:S01]  /*5130*/  @P3 IMAD.MOV.U32 R68, RZ, RZ, R94 ;  /* 0x000000ffff443224 */ /* 0x000fe200078e005e */
[----:B------:R-:W-:Y:S02]  /*5140*/  BSSY B1, `(.L_x_56) ;  /* 0x0000007000017945 */ /* 0x000fe40003800000 */
[----:B------:R-:W-:-:S04]  /*5150*/  FMUL R20, R20, R75 ;  /* 0x0000004b14147220 */ /* 0x000fc80000400000 */
[----:B------:R-:W-:-:S05]  /*5160*/  FFMA R20, R61, R74, R20 ;  /* 0x0000004a3d147223 */ /* 0x000fca0000000014 */
[----:B------:R-:W-:-:S05]  /*5170*/  F2FP.F16.F32.PACK_AB R20, RZ, R20 ;  /* 0x00000014ff14723e */ /* 0x000fca00000000ff */
[----:B------:R0:W-:Y:S01]  /*5180*/  @P3 STG.E.U16 desc[UR44][R68.64+0x12], R20 ;  /* 0x0000121444003986 */ /* 0x0001e2000c10152c */
[----:B------:R-:W-:Y:S05]  /*5190*/  @!P1 BRA `(.L_x_57) ;  /* 0x0000000000049947 */ /* 0x000fea0003800000 */
[----:B------:R0:W5:Y:S02]  /*51a0*/  LDG.E.LTC128B.U16 R102, desc[UR44][R14.64+0x10] ;  /* 0x0000102c0e667981 */ /* 0x000164000c1e1520 */
.L_x_57:
[----:B------:R-:W-:Y:S05]  /*51b0*/  BSYNC B1 ;  /* 0x0000000000017941 */ /* 0x000fea0003800000 */
.L_x_56:
        /* <DEDUP_REMOVED lines=9> */
.L_x_59:
[----:B------:R-:W-:Y:S05]  /*5250*/  BSYNC B1 ;  /* 0x0000000000017941 */ /* 0x000fea0003800000 */
.L_x_58:
[----:B-----5:R-:W-:Y:S01]  /*5260*/  HADD2.F32 R20, -RZ, R102.H0_H0 ;  /* 0x20000066ff147230 */ /* 0x020fe20000004100 */
[----:B------:R-:W-:Y:S01]  /*5270*/  ISETP.GT.AND P3, PT, R3, 0x10, PT ;  /* 0x000000100300780c */ /* 0x000fe20003f64270 */
[----:B------:R-:W-:Y:S03]  /*5280*/  BSSY B1, `(.L_x_60) ;  /* 0x0000008000017945 */ /* 0x000fe60003800000 */
[----:B------:R-:W-:Y:S01]  /*5290*/  FMUL R20, R20, R75 ;  /* 0x0000004b14147220 */ /* 0x000fe20000400000 */
[----:B------:R-:W-:-:S03]  /*52a0*/  ISETP.GT.AND P0, PT, R6, RZ, P3 ;  /* 0x000000ff0600720c */ /* 0x000fc60001f04270 */
[----:B------:R-:W-:-:S05]  /*52b0*/  FFMA R20, R63, R74, R20 ;  /* 0x0000004a3f147223 */ /* 0x000fca0000000014 */
[----:B------:R-:W-:-:S05]  /*52c0*/  F2FP.F16.F32.PACK_AB R20, RZ, R20 ;  /* 0x00000014ff14723e */ /* 0x000fca00000000ff */
[----:B------:R0:W-:Y:S01]  /*52d0*/  @P2 STG.E.U16 desc[UR44][R12.64+0x12], R20 ;  /* 0x000012140c002986 */ /* 0x0001e2000c10152c */
[----:B------:R-:W-:Y:S05]  /*52e0*/  @!P0 BRA `(.L_x_61) ;  /* 0x0000000000048947 */ /* 0x000fea0003800000 */
[----:B------:R0:W5:Y:S02]  /*52f0*/  LDG.E.LTC128B.U16 R102, desc[UR44][R10.64+0x20] ;  /* 0x0000202c0a667981 */ /* 0x000164000c1e1520 */
.L_x_61:
[----:B------:R-:W-:Y:S05]  /*5300*/  BSYNC B1 ;  /* 0x0000000000017941 */ /* 0x000fea0003800000 */
.L_x_60:
[----:B0----5:R-:W-:Y:S01]  /*5310*/  HADD2.F32 R12, -RZ, R102.H0_H0 ;  /* 0x20000066ff0c7230 */ /* 0x021fe20000004100 */
        /* <DEDUP_REMOVED lines=9> */
.L_x_63:
[----:B------:R-:W-:Y:S05]  /*53b0*/  BSYNC B1 ;  /* 0x0000000000017941 */ /* 0x000fea0003800000 */
.L_x_62:
        /* <DEDUP_REMOVED lines=9> */
.L_x_65:
[----:B------:R-:W-:Y:S05]  /*5450*/  BSYNC B1 ;  /* 0x0000000000017941 */ /* 0x000fea0003800000 */
.L_x_64:
        /* <DEDUP_REMOVED lines=9> */
.L_x_67:
[----:B------:R-:W-:Y:S05]  /*54f0*/  BSYNC B1 ;  /* 0x0000000000017941 */ /* 0x000fea0003800000 */
.L_x_66:
        /* <DEDUP_REMOVED lines=10> */
.L_x_69:
[----:B------:R-:W-:Y:S05]  /*55a0*/  BSYNC B1 ;  /* 0x0000000000017941 */ /* 0x000fea0003800000 */
.L_x_68:
        /* <DEDUP_REMOVED lines=10> */
.L_x_71:
[----:B------:R-:W-:Y:S05]  /*5650*/  BSYNC B1 ;  /* 0x0000000000017941 */ /* 0x000fea0003800000 */
.L_x_70:
        /* <DEDUP_REMOVED lines=9> */
.L_x_73:
[----:B------:R-:W-:Y:S05]  /*56f0*/  BSYNC B1 ;  /* 0x0000000000017941 */ /* 0x000fea0003800000 */
.L_x_72:
        /* <DEDUP_REMOVED lines=9> */
.L_x_75:
[----:B------:R-:W-:Y:S05]  /*5790*/  BSYNC B1 ;  /* 0x0000000000017941 */ /* 0x000fea0003800000 */
.L_x_74:
        /* <DEDUP_REMOVED lines=9> */
.L_x_77:
[----:B------:R-:W-:Y:S05]  /*5830*/  BSYNC B1 ;  /* 0x0000000000017941 */ /* 0x000fea0003800000 */
.L_x_76:
[----:B0----5:R-:W-:Y:S01]  /*5840*/  HADD2.F32 R12, -RZ, R102.H0_H0 ;  /* 0x20000066ff0c7230 */ /* 0x021fe20000004100 */
[----:B------:R-:W-:Y:S01]  /*5850*/  ISETP.GT.AND P4, PT, R6, 0x80, P2 ;  /* 0x000000800600780c */ /* 0x000fe20001784270 */
[----:B------:R-:W-:Y:S03]  /*5860*/  BSSY B1, `(.L_x_78) ;  /* 0x000000a000017945 */ /* 0x000fe60003800000 */
[----:B------:R-:W-:-:S04]  /*5870*/  FMUL R13, R12, R75 ;  /* 0x0000004b0c0d7220 */ /* 0x000fc80000400000 */
[----:B------:R-:W-:Y:S01]  /*5880*/  FFMA R40, R40, R74, R13 ;  /* 0x0000004a28287223 */ /* 0x000fe2000000000d */
[----:B------:R-:W-:-:S04]  /*5890*/  IMAD.WIDE.U32 R12, R4, 0xf0, R88 ;  /* 0x000000f0040c7825 */ /* 0x000fc800078e0058 */
[----:B------:R-:W-:Y:S01]  /*58a0*/  F2FP.F16.F32.PACK_AB R40, RZ, R40 ;  /* 0x00000028ff28723e */ /* 0x000fe200000000ff */
[----:B------:R-:W-:Y:S02]  /*58b0*/  IMAD.IADD R5, R5, 0x1, R13 ;  /* 0x0000000105057824 */ /* 0x000fe400078e020d */
[----:B------:R-:W-:-:S05]  /*58c0*/  IMAD.MOV.U32 R4, RZ, RZ, R12 ;  /* 0x000000ffff047224 */ /* 0x000fca00078e000c */
[----:B------:R0:W-:Y:S01]  /*58d0*/  @P5 STG.E.U16 desc[UR44][R4.64+0x20], R40 ;  /* 0x0000202804005986 */ /* 0x0001e2000c10152c */
[----:B------:R-:W-:Y:S05]  /*58e0*/  @!P4 BRA `(.L_x_79) ;  /* 0x000000000004c947 */ /* 0x000fea0003800000 */
[----:B------:R0:W5:Y:S02]  /*58f0*/  LDG.E.LTC128B.U16 R102, desc[UR44][R66.64+0x22] ;  /* 0x0000222c42667981 */ /* 0x000164000c1e1520 */
.L_x_79:
[----:B------:R-:W-:Y:S05]  /*5900*/  BSYNC B1 ;  /* 0x0000000000017941 */ /* 0x000fea0003800000 */
.L_x_78:
        /* <DEDUP_REMOVED lines=9> */
.L_x_81:
[----:B------:R-:W-:Y:S05]  /*59a0*/  BSYNC B1 ;  /* 0x0000000000017941 */ /* 0x000fea0003800000 */
.L_x_80:
[----:B0----5:R-:W-:Y:S01]  /*59b0*/  HADD2.F32 R20, -RZ, R102.H0_H0 ;  /* 0x20000066ff147230 */ /* 0x021fe20000004100 */
[----:B------:R-:W-:Y:S01]  /*59c0*/  IADD3 R12, P4, R7, R12, RZ ;  /* 0x0000000c070c7210 */ /* 0x000fe20007f9e0ff */
[----:B------:R-:W-:Y:S01]  /*59d0*/  BSSY B1, `(.L_x_82) ;  /* 0x0000009000017945 */ /* 0x000fe20003800000 */
[----:B------:R-:W-:Y:S02]  /*59e0*/  ISETP.GT.AND P2, PT, R6, 0x88, P2 ;  /* 0x000000880600780c */ /* 0x000fe40001744270 */
[----:B------:R-:W-:-:S04]  /*59f0*/  FMUL R13, R20, R75 ;  /* 0x0000004b140d7220 */ /* 0x000fc80000400000 */
[----:B------:R-:W-:-:S05]  /*5a00*/  FFMA R13, R42, R74, R13 ;  /* 0x0000004a2a0d7223 */ /* 0x000fca000000000d */
[----:B------:R-:W-:Y:S01]  /*5a10*/  F2FP.F16.F32.PACK_AB R7, RZ, R13 ;  /* 0x0000000dff07723e */ /* 0x000fe200000000ff */
[----:B------:R-:W-:-:S05]  /*5a20*/  IMAD.X R13, R21, 0x1, R5, P4 ;  /* 0x00000001150d7824 */ /* 0x000fca00020e0605 */
[----:B------:R0:W-:Y:S01]  /*5a30*/  @P3 STG.E.U16 desc[UR44][R12.64+0x20], R7 ;  /* 0x000020070c003986 */ /* 0x0001e2000c10152c */
[----:B------:R-:W-:Y:S05]  /*5a40*/  @!P2 BRA `(.L_x_83) ;  /* 0x000000000004a947 */ /* 0x000fea0003800000 */
[----:B------:R0:W5:Y:S02]  /*5a50*/  LDG.E.LTC128B.U16 R102, desc[UR44][R14.64+0x22] ;  /* 0x0000222c0e667981 */ /* 0x000164000c1e1520 */
.L_x_83:
[----:B------:R-:W-:Y:S05]  /*5a60*/  BSYNC B1 ;  /* 0x0000000000017941 */ /* 0x000fea0003800000 */
.L_x_82:
        /* <DEDUP_REMOVED lines=9> */
.L_x_85:
[----:B------:R-:W-:Y:S05]  /*5b00*/  BSYNC B1 ;  /* 0x0000000000017941 */ /* 0x000fea0003800000 */
.L_x_84:
        /* <DEDUP_REMOVED lines=9> */
.L_x_87:
[----:B------:R-:W-:Y:S05]  /*5ba0*/  BSYNC B1 ;  /* 0x0000000000017941 */ /* 0x000fea0003800000 */
.L_x_86:
        /* <DEDUP_REMOVED lines=9> */
.L_x_89:
[----:B------:R-:W-:Y:S05]  /*5c40*/  BSYNC B1 ;  /* 0x0000000000017941 */ /* 0x000fea0003800000 */
.L_x_88:
        /* <DEDUP_REMOVED lines=9> */
.L_x_91:
[----:B------:R-:W-:Y:S05]  /*5ce0*/  BSYNC B1 ;  /* 0x0000000000017941 */ /* 0x000fea0003800000 */
.L_x_90:
        /* <DEDUP_REMOVED lines=10> */
.L_x_93:
[----:B------:R-:W-:Y:S05]  /*5d90*/  BSYNC B1 ;  /* 0x0000000000017941 */ /* 0x000fea0003800000 */
.L_x_92:
        /* <DEDUP_REMOVED lines=10> */
.L_x_95:
[----:B------:R-:W-:Y:S05]  /*5e40*/  BSYNC B1 ;  /* 0x0000000000017941 */ /* 0x000fea0003800000 */
.L_x_94:
        /* <DEDUP_REMOVED lines=9> */
.L_x_97:
[----:B------:R-:W-:Y:S05]  /*5ee0*/  BSYNC B1 ;  /* 0x0000000000017941 */ /* 0x000fea0003800000 */
.L_x_96:
        /* <DEDUP_REMOVED lines=9> */
.L_x_99:
[----:B------:R-:W-:Y:S05]  /*5f80*/  BSYNC B1 ;  /* 0x0000000000017941 */ /* 0x000fea0003800000 */
.L_x_98:
        /* <DEDUP_REMOVED lines=10> */
.L_x_101:
[----:B------:R-:W-:Y:S05]  /*6030*/  BSYNC B1 ;  /* 0x0000000000017941 */ /* 0x000fea0003800000 */
.L_x_100:
        /* <DEDUP_REMOVED lines=10> */
.L_x_103:
[----:B------:R-:W-:Y:S05]  /*60e0*/  BSYNC B1 ;  /* 0x0000000000017941 */ /* 0x000fea0003800000 */
.L_x_102:
[----:B0--345:R-:W-:Y:S01]  /*60f0*/  HADD2.F32 R10, -RZ, R102.H0_H0 ;  /* 0x20000066ff0a7230 */ /* 0x039fe20000004100 */
        /* <DEDUP_REMOVED lines=8> */
.L_x_105:
[----:B------:R-:W-:Y:S05]  /*6180*/  BSYNC B1 ;  /* 0x0000000000017941 */ /* 0x000fea0003800000 */
.L_x_104:
        /* <DEDUP_REMOVED lines=9> */
.L_x_107:
[----:B------:R-:W-:Y:S05]  /*6220*/  BSYNC B1 ;  /* 0x0000000000017941 */ /* 0x000fea0003800000 */
.L_x_106:
        /* <DEDUP_REMOVED lines=9> */
.L_x_109:
[----:B------:R-:W-:Y:S05]  /*62c0*/  BSYNC B1 ;  /* 0x0000000000017941 */ /* 0x000fea0003800000 */
.L_x_108:
        /* <DEDUP_REMOVED lines=9> */
.L_x_111:
[----:B------:R-:W-:Y:S05]  /*6360*/  BSYNC B1 ;  /* 0x0000000000017941 */ /* 0x000fea0003800000 */
.L_x_110:
        /* <DEDUP_REMOVED lines=9> */
.L_x_113:
[----:B------:R-:W-:Y:S05]  /*6400*/  BSYNC B1 ;  /* 0x0000000000017941 */ /* 0x000fea0003800000 */
.L_x_112:
        /* <DEDUP_REMOVED lines=9> */
.L_x_115:
[----:B------:R-:W-:Y:S05]  /*64a0*/  BSYNC B1 ;  /* 0x0000000000017941 */ /* 0x000fea0003800000 */
.L_x_114:
        /* <DEDUP_REMOVED lines=9> */
.L_x_117:
[----:B------:R-:W-:Y:S05]  /*6540*/  BSYNC B1 ;  /* 0x0000000000017941 */ /* 0x000fea0003800000 */
.L_x_116:
        /* <DEDUP_REMOVED lines=9> */
.L_x_119:
[----:B------:R-:W-:Y:S05]  /*65e0*/  BSYNC B1 ;  /* 0x0000000000017941 */ /* 0x000fea0003800000 */
.L_x_118:
        /* <DEDUP_REMOVED lines=9> */
.L_x_121:
[----:B------:R-:W-:Y:S05]  /*6680*/  BSYNC B1 ;  /* 0x0000000000017941 */ /* 0x000fea0003800000 */
.L_x_120:
        /* <DEDUP_REMOVED lines=9> */
.L_x_123:
[----:B------:R-:W-:Y:S05]  /*6720*/  BSYNC B1 ;  /* 0x0000000000017941 */ /* 0x000fea0003800000 */
.L_x_122:
[----:B------:R-:W-:Y:S05]  /*6730*/  @!P0 BRA `(.L_x_124) ;  /* 0x0000000c00a08947 */ /* 0x000fea0003800000 */
[----:B-----5:R-:W-:-:S05]  /*6740*/  HADD2.F32 R102, -RZ, R102.H0_H0 ;  /* 0x20000066ff667230 */ /* 0x020fca0000004100 */
[----:B------:R-:W-:-:S04]  /*6750*/  FMUL R102, R102, R75 ;  /* 0x0000004b66667220 */ /* 0x000fc80000400000 */
[----:B------:R-:W-:-:S05]  /*6760*/  FFMA R102, R31, R74, R102 ;  /* 0x0000004a1f667223 */ /* 0x000fca0000000066 */
[----:B------:R-:W-:-:S05]  /*6770*/  F2FP.F16.F32.PACK_AB R102, RZ, R102 ;  /* 0x00000066ff66723e */ /* 0x000fca00000000ff */
[----:B------:R0:W-:Y:S01]  /*6780*/  STG.E.U16 desc[UR44][R12.64+0x52], R102 ;  /* 0x000052660c007986 */ /* 0x0001e2000c10152c */
[----:B------:R-:W-:Y:S05]  /*6790*/  BRA `(.L_x_124) ;  /* 0x0000000c00887947 */ /* 0x000fea0003800000 */
.L_x_33:
[----:B------:R-:W-:Y:S01]  /*67a0*/  ULDC.64 UR4, c[0x0][0x5c0] ;  /* 0x0001700000047ab9 */ /* 0x000fe20000000a00 */
[-C--:B------:R-:W-:Y:S01]  /*67b0*/  FMUL R64, R64, R74.reuse ;  /* 0x0000004a40407220 */ /* 0x080fe20000400000 */
[----:B------:R-:W-:Y:S01]  /*67c0*/  LEA R8, P2, R90, UR4, 0x1 ;  /* 0x000000045a087c11 */ /* 0x000fe2000f8408ff */
[----:B------:R-:W-:Y:S01]  /*67d0*/  IMAD.SHL.U32 R23, R80, 0x2, RZ ;  /* 0x0000000250177824 */ /* 0x000fe200078e00ff */
[----:B------:R-:W-:Y:S01]  /*67e0*/  ISETP.GT.AND P3, PT, R3, 0x1, PT ;  /* 0x000000010300780c */ /* 0x000fe20003f64270 */
[----:B------:R-:W-:Y:S01]  /*67f0*/  FMUL R65, R65, R74 ;  /* 0x0000004a41417220 */ /* 0x000fe20000400000 */
[----:B------:R-:W-:Y:S01]  /*6800*/  F2FP.F16.F32.PACK_AB R64, RZ, R64 ;  /* 0x00000040ff40723e */ /* 0x000fe200000000ff */
[-C--:B------:R-:W-:Y:S01]  /*6810*/  FMUL R67, R67, R74.reuse ;  /* 0x0000004a43437220 */ /* 0x080fe20000400000 */
[----:B------:R-:W-:Y:S01]  /*6820*/  LEA.HI.X R9, R90, UR5, R99, 0x1, P2 ;  /* 0x000000055a097c11 */ /* 0x000fe200090f0c63 */
[-C--:B------:R-:W-:Y:S01]  /*6830*/  FMUL R66, R66, R74.reuse ;  /* 0x0000004a42427220 */ /* 0x080fe20000400000 */
[----:B------:R-:W-:Y:S01]  /*6840*/  ISETP.GT.AND P2, PT, R6, RZ, P3 ;  /* 0x000000ff0600720c */ /* 0x000fe20001f44270 */
[-C--:B------:R-:W-:Y:S01]  /*6850*/  FMUL R69, R69, R74.reuse ;  /* 0x0000004a45457220 */ /* 0x080fe20000400000 */
[----:B------:R-:W-:Y:S01]  /*6860*/  SHF.L.U64.HI R7, R80, 0x1, R81 ;  /* 0x0000000150077819 */ /* 0x000fe20000010251 */
[----:B------:R-:W-:Y:S01]  /*6870*/  @P1 STG.E.U16 desc[UR44][R8.64], R64 ;  /* 0x0000004008001986 */ /* 0x000fe2000c10152c */
[----:B------:R-:W-:Y:S01]  /*6880*/  ISETP.GT.AND P1, PT, R6, 0x8, P3 ;  /* 0x000000080600780c */ /* 0x000fe20001f24270 */
[----:B------:R-:W-:Y:S01]  /*6890*/  FMUL R68, R68, R74 ;  /* 0x0000004a44447220 */ /* 0x000fe20000400000 */
[----:B------:R-:W-:Y:S01]  /*68a0*/  IADD3 R10, P4, R23, R8, RZ ;  /* 0x00000008170a7210 */ /* 0x000fe20007f9e0ff */
[-C--:B------:R-:W-:Y:S01]  /*68b0*/  FMUL R71, R71, R74.reuse ;  /* 0x0000004a47477220 */ /* 0x080fe20000400000 */
[----:B------:R-:W-:Y:S01]  /*68c0*/  F2FP.F16.F32.PACK_AB R65, RZ, R65 ;  /* 0x00000041ff41723e */ /* 0x000fe200000000ff */
[----:B------:R-:W-:Y:S01]  /*68d0*/  FMUL R70, R70, R74 ;  /* 0x0000004a46467220 */ /* 0x000fe20000400000 */
[----:B------:R-:W-:Y:S01]  /*68e0*/  F2FP.F16.F32.PACK_AB R67, RZ, R67 ;  /* 0x00000043ff43723e */ /* 0x000fe200000000ff */
[----:B------:R-:W-:Y:S01]  /*68f0*/  IMAD.X R11, R7, 0x1, R9, P4 ;  /* 0x00000001070b7824 */ /* 0x000fe200020e0609 */
[----:B------:R-:W-:Y:S01]  /*6900*/  ISETP.GT.AND P5, PT, R6, 0x8, P0 ;  /* 0x000000080600780c */ /* 0x000fe200007a4270 */
[----:B------:R-:W-:Y:S01]  /*6910*/  @P2 STG.E.U16 desc[UR44][R8.64+0x2], R65 ;  /* 0x0000024108002986 */ /* 0x000fe2000c10152c */
[----:B------:R-:W-:Y:S01]  /*6920*/  F2FP.F16.F32.PACK_AB R66, RZ, R66 ;  /* 0x00000042ff42723e */ /* 0x000fe200000000ff */
[----:B------:R-:W-:Y:S01]  /*6930*/  FMUL R56, R56, R74 ;  /* 0x0000004a38387220 */ /* 0x000fe20000400000 */
[C---:B------:R-:W-:Y:S01]  /*6940*/  ISETP.GT.AND P2, PT, R3.reuse, 0x8, PT ;  /* 0x000000080300780c */ /* 0x040fe20003f44270 */
[----:B------:R-:W-:Y:S01]  /*6950*/  @P1 STG.E.U16 desc[UR44][R10.64+0x2], R67 ;  /* 0x000002430a001986 */ /* 0x000fe2000c10152c */
[----:B------:R-:W-:Y:S01]  /*6960*/  ISETP.GT.AND P1, PT, R3, 0x9, PT ;  /* 0x000000090300780c */ /* 0x000fe20003f24270 */
[----:B------:R-:W-:Y:S01]  /*6970*/  IMAD R5, R5, 0xf0, RZ ;  /* 0x000000f005057824 */ /* 0x000fe200078e02ff */
[----:B------:R-:W-:Y:S01]  /*6980*/  F2FP.F16.F32.PACK_AB R69, RZ, R69 ;  /* 0x00000045ff45723e */ /* 0x000fe200000000ff */
[----:B------:R-:W-:Y:S01]  /*6990*/  IMAD.WIDE.U32 R12, R4, 0xf0, R10 ;  /* 0x000000f0040c7825 */ /* 0x000fe200078e000a */
[----:B------:R-:W-:-:S03]  /*69a0*/  ISETP.GT.AND P4, PT, R6, RZ, P1 ;  /* 0x000000ff0600720c */ /* 0x000fc60000f84270 */
[----:B------:R-:W-:Y:S01]  /*69b0*/  FMUL R57, R57, R74 ;  /* 0x0000004a39397220 */ /* 0x000fe20000400000 */
[----:B------:R-:W-:Y:S01]  /*69c0*/  F2FP.F16.F32.PACK_AB R68, RZ, R68 ;  /* 0x00000044ff44723e */ /* 0x000fe200000000ff */
[----:B------:R-:W-:Y:S01]  /*69d0*/  @P5 STG.E.U16 desc[UR44][R10.64], R66 ;  /* 0x000000420a005986 */ /* 0x000fe2000c10152c */
[----:B------:R-:W-:Y:S01]  /*69e0*/  ISETP.GT.AND P5, PT, R6, RZ, P2 ;  /* 0x000000ff0600720c */ /* 0x000fe200017a4270 */
[----:B------:R-:W-:Y:S01]  /*69f0*/  IMAD.IADD R13, R5, 0x1, R13 ;  /* 0x00000001050d7824 */ /* 0x000fe200078e020d */
[----:B------:R-:W-:Y:S01]  /*6a00*/  F2FP.F16.F32.PACK_AB R71, RZ, R71 ;  /* 0x00000047ff47723e */ /* 0x000fe200000000ff */
[----:B------:R-:W-:Y:S01]  /*6a10*/  FMUL R58, R58, R74 ;  /* 0x0000004a3a3a7220 */ /* 0x000fe20000400000 */
[----:B------:R-:W-:Y:S01]  /*6a20*/  F2FP.F16.F32.PACK_AB R70, RZ, R70 ;  /* 0x00000046ff46723e */ /* 0x000fe200000000ff */
[----:B------:R-:W-:Y:S01]  /*6a30*/  FMUL R59, R59, R74 ;  /* 0x0000004a3b3b7220 */ /* 0x000fe20000400000 */
[----:B------:R-:W-:Y:S01]  /*6a40*/  F2FP.F16.F32.PACK_AB R56, RZ, R56 ;  /* 0x00000038ff38723e */ /* 0x000fe200000000ff */
[-C--:B------:R-:W-:Y:S01]  /*6a50*/  FMUL R60, R60, R74.reuse ;  /* 0x0000004a3c3c7220 */ /* 0x080fe20000400000 */
[----:B------:R-:W-:Y:S01]  /*6a60*/  F2FP.F16.F32.PACK_AB R57, RZ, R57 ;  /* 0x00000039ff39723e */ /* 0x000fe200000000ff */
[----:B------:R-:W-:Y:S01]  /*6a70*/  @P4 STG.E.U16 desc[UR44][R8.64+0x12], R69 ;  /* 0x0000124508004986 */ /* 0x000fe2000c10152c */
[C---:B------:R-:W-:Y:S01]  /*6a80*/  ISETP.GT.AND P4, PT, R6.reuse, 0x8, P1 ;  /* 0x000000080600780c */ /* 0x040fe20000f84270 */
[----:B------:R-:W-:Y:S01]  /*6a90*/  FMUL R61, R61, R74 ;  /* 0x0000004a3d3d7220 */ /* 0x000fe20000400000 */
[----:B------:R-:W-:Y:S01]  /*6aa0*/  F2FP.F16.F32.PACK_AB R58, RZ, R58 ;  /* 0x0000003aff3a723e */ /* 0x000fe200000000ff */
[----:B------:R-:W-:Y:S01]  /*6ab0*/  @P5 STG.E.U16 desc[UR44][R8.64+0x10], R68 ;  /* 0x0000104408005986 */ /* 0x000fe2000c10152c */
[----:B------:R-:W-:Y:S01]  /*6ac0*/  ISETP.GT.AND P5, PT, R6, 0x8, P2 ;  /* 0x000000080600780c */ /* 0x000fe200017a4270 */
[-C--:B------:R-:W-:Y:S01]  /*6ad0*/  FMUL R62, R62, R74.reuse ;  /* 0x0000004a3e3e7220 */ /* 0x080fe20000400000 */
[----:B------:R-:W-:Y:S01]  /*6ae0*/  F2FP.F16.F32.PACK_AB R59, RZ, R59 ;  /* 0x0000003bff3b723e */ /* 0x000fe200000000ff */
[----:B------:R-:W-:Y:S01]  /*6af0*/  FMUL R63, R63, R74 ;  /* 0x0000004a3f3f7220 */ /* 0x000fe20000400000 */
[----:B------:R-:W-:Y:S01]  /*6b00*/  F2FP.F16.F32.PACK_AB R60, RZ, R60 ;  /* 0x0000003cff3c723e */ /* 0x000fe200000000ff */
[-C--:B------:R-:W-:Y:S01]  /*6b10*/  FMUL R49, R49, R74.reuse ;  /* 0x0000004a31317220 */ /* 0x080fe20000400000 */
[----:B------:R-:W-:Y:S01]  /*6b20*/  F2FP.F16.F32.PACK_AB R61, RZ, R61 ;  /* 0x0000003dff3d723e */ /* 0x000fe200000000ff */
[----:B------:R-:W-:Y:S01]  /*6b30*/  FMUL R48, R48, R74 ;  /* 0x0000004a30307220 */ /* 0x000fe20000400000 */
[----:B------:R-:W-:Y:S01]  /*6b40*/  F2FP.F16.F32.PACK_AB R62, RZ, R62 ;  /* 0x0000003eff3e723e */ /* 0x000fe200000000ff */
[----:B------:R-:W-:Y:S01]  /*6b50*/  @P4 STG.E.U16 desc[UR44][R10.64+0x12], R71 ;  /* 0x000012470a004986 */ /* 0x000fe2000c10152c */
[----:B------:R-:W-:Y:S01]  /*6b60*/  ISETP.GT.AND P4, PT, R6, 0x80, P0 ;  /* 0x000000800600780c */ /* 0x000fe20000784270 */
[-C--:B------:R-:W-:Y:S01]  /*6b70*/  FMUL R50, R50, R74.reuse ;  /* 0x0000004a32327220 */ /* 0x080fe20000400000 */
[C---:B------:R-:W-:Y:S01]  /*6b80*/  ISETP.GT.AND P0, PT, R6.reuse, 0x88, P0 ;  /* 0x000000880600780c */ /* 0x040fe20000704270 */
[----:B------:R-:W-:Y:S01]  /*6b90*/  @P5 STG.E.U16 desc[UR44][R10.64+0x10], R70 ;  /* 0x000010460a005986 */ /* 0x000fe2000c10152c */
[C---:B------:R-:W-:Y:S01]  /*6ba0*/  ISETP.GT.AND P5, PT, R6.reuse, 0x80, P3 ;  /* 0x000000800600780c */ /* 0x040fe20001fa4270 */
[-C--:B------:R-:W-:Y:S01]  /*6bb0*/  FMUL R51, R51, R74.reuse ;  /* 0x0000004a33337220 */ /* 0x080fe20000400000 */
[----:B------:R-:W-:Y:S01]  /*6bc0*/  ISETP.GT.AND P3, PT, R6, 0x88, P3 ;  /* 0x000000880600780c */ /* 0x000fe20001f64270 */
[-C--:B------:R-:W-:Y:S01]  /*6bd0*/  FMUL R52, R52, R74.reuse ;  /* 0x0000004a34347220 */ /* 0x080fe20000400000 */
[----:B------:R-:W-:Y:S01]  /*6be0*/  F2FP.F16.F32.PACK_AB R63, RZ, R63 ;  /* 0x0000003fff3f723e */ /* 0x000fe200000000ff */
[-C--:B------:R-:W-:Y:S01]  /*6bf0*/  FMUL R53, R53, R74.reuse ;  /* 0x0000004a35357220 */ /* 0x080fe20000400000 */
[----:B------:R-:W-:Y:S01]  /*6c00*/  F2FP.F16.F32.PACK_AB R49, RZ, R49 ;  /* 0x00000031ff31723e */ /* 0x000fe200000000ff */
[----:B------:R-:W-:Y:S01]  /*6c10*/  FMUL R54, R54, R74 ;  /* 0x0000004a36367220 */ /* 0x000fe20000400000 */
[----:B------:R-:W-:Y:S01]  /*6c20*/  F2FP.F16.F32.PACK_AB R48, RZ, R48 ;  /* 0x00000030ff30723e */ /* 0x000fe200000000ff */
[----:B------:R0:W-:Y:S01]  /*6c30*/  @P4 STG.E.U16 desc[UR44][R12.64], R56 ;  /* 0x000000380c004986 */ /* 0x0001e2000c10152c */
[----:B------:R-:W-:Y:S01]  /*6c40*/  IADD3 R14, P4, R23, R12, RZ ;  /* 0x0000000c170e7210 */ /* 0x000fe20007f9e0ff */
[----:B------:R-:W-:Y:S01]  /*6c50*/  FMUL R55, R55, R74 ;  /* 0x0000004a37377220 */ /* 0x000fe20000400000 */
[----:B------:R-:W-:Y:S01]  /*6c60*/  F2FP.F16.F32.PACK_AB R50, RZ, R50 ;  /* 0x00000032ff32723e */ /* 0x000fe200000000ff */
[----:B------:R1:W-:Y:S01]  /*6c70*/  @P5 STG.E.U16 desc[UR44][R12.64+0x2], R57 ;  /* 0x000002390c005986 */ /* 0x0003e2000c10152c */
[C---:B------:R-:W-:Y:S01]  /*6c80*/  ISETP.GT.AND P5, PT, R6.reuse, 0x80, P2 ;  /* 0x000000800600780c */ /* 0x040fe200017a4270 */
[--C-:B------:R-:W-:Y:S01]  /*6c90*/  IMAD.X R15, R7, 0x1, R13.reuse, P4 ;  /* 0x00000001070f7824 */ /* 0x100fe200020e060d */
[----:B------:R-:W-:Y:S01]  /*6ca0*/  ISETP.GT.AND P4, PT, R6, 0x80, P1 ;  /* 0x000000800600780c */ /* 0x000fe20000f84270 */
[-C--:B------:R-:W-:Y:S01]  /*6cb0*/  FMUL R40, R40, R74.reuse ;  /* 0x0000004a28287220 */ /* 0x080fe20000400000 */
[----:B------:R-:W-:Y:S01]  /*6cc0*/  ISETP.GT.AND P1, PT, R6, 0x88, P1 ;  /* 0x000000880600780c */ /* 0x000fe20000f24270 */
[-C--:B------:R-:W-:Y:S01]  /*6cd0*/  FMUL R41, R41, R74.reuse ;  /* 0x0000004a29297220 */ /* 0x080fe20000400000 */
[----:B------:R-:W-:Y:S01]  /*6ce0*/  @P0 STG.E.U16 desc[UR44][R14.64], R58 ;  /* 0x0000003a0e000986 */ /* 0x000fe2000c10152c */
[----:B------:R-:W-:Y:S01]  /*6cf0*/  ISETP.GT.AND P0, PT, R3, 0x11, PT ;  /* 0x000000110300780c */ /* 0x000fe20003f04270 */
[-C--:B------:R-:W-:Y:S01]  /*6d00*/  FMUL R42, R42, R74.reuse ;  /* 0x0000004a2a2a7220 */ /* 0x080fe20000400000 */
[----:B------:R-:W-:Y:S01]  /*6d10*/  F2FP.F16.F32.PACK_AB R51, RZ, R51 ;  /* 0x00000033ff33723e */ /* 0x000fe200000000ff */
[----:B------:R-:W-:Y:S01]  /*6d20*/  FMUL R43, R43, R74 ;  /* 0x0000004a2b2b7220 */ /* 0x000fe20000400000 */
[----:B------:R-:W-:Y:S01]  /*6d30*/  F2FP.F16.F32.PACK_AB R52, RZ, R52 ;  /* 0x00000034ff34723e */ /* 0x000fe200000000ff */
[----:B------:R-:W-:Y:S01]  /*6d40*/  FMUL R44, R44, R74 ;  /* 0x0000004a2c2c7220 */ /* 0x000fe20000400000 */
[--C-:B------:R-:W-:Y:S01]  /*6d50*/  @P5 IMAD.MOV.U32 R20, RZ, RZ, R12.reuse ;  /* 0x000000ffff145224 */ /* 0x100fe200078e000c */
[----:B------:R-:W-:Y:S01]  /*6d60*/  F2FP.F16.F32.PACK_AB R53, RZ, R53 ;  /* 0x00000035ff35723e */ /* 0x000fe200000000ff */
[--C-:B------:R-:W-:Y:S01]  /*6d70*/  @P5 IMAD.MOV.U32 R21, RZ, RZ, R13.reuse ;  /* 0x000000ffff155224 */ /* 0x100fe200078e000d */
[----:B------:R-:W-:Y:S01]  /*6d80*/  F2FP.F16.F32.PACK_AB R54, RZ, R54 ;  /* 0x00000036ff36723e */ /* 0x000fe200000000ff */
[----:B0-----:R-:W-:Y:S01]  /*6d90*/  @P4 IMAD.MOV.U32 R56, RZ, RZ, R12 ;  /* 0x000000ffff384224 */ /* 0x001fe200078e000c */
[----:B------:R-:W-:Y:S01]  /*6da0*/  F2FP.F16.F32.PACK_AB R55, RZ, R55 ;  /* 0x00000037ff37723e */ /* 0x000fe200000000ff */
[----:B-1----:R-:W-:Y:S01]  /*6db0*/  @P4 IMAD.MOV.U32 R57, RZ, RZ, R13 ;  /* 0x000000ffff394224 */ /* 0x002fe200078e000d */
[----:B------:R-:W-:Y:S01]  /*6dc0*/  F2FP.F16.F32.PACK_AB R40, RZ, R40 ;  /* 0x00000028ff28723e */ /* 0x000fe200000000ff */
[--C-:B------:R-:W-:Y:S01]  /*6dd0*/  @P3 IMAD.MOV.U32 R12, RZ, RZ, R14.reuse ;  /* 0x000000ffff0c3224 */ /* 0x100fe200078e000e */
[----:B------:R-:W-:Y:S01]  /*6de0*/  F2FP.F16.F32.PACK_AB R41, RZ, R41 ;  /* 0x00000029ff29723e */ /* 0x000fe200000000ff */
[--C-:B------:R-:W-:Y:S01]  /*6df0*/  @P3 IMAD.MOV.U32 R13, RZ, RZ, R15.reuse ;  /* 0x000000ffff0d3224 */ /* 0x100fe200078e000f */
[----:B------:R-:W-:Y:S01]  /*6e00*/  F2FP.F16.F32.PACK_AB R42, RZ, R42 ;  /* 0x0000002aff2a723e */ /* 0x000fe200000000ff */
[-C--:B------:R-:W-:Y:S01]  /*6e10*/  FMUL R45, R45, R74.reuse ;  /* 0x0000004a2d2d7220 */ /* 0x080fe20000400000 */
[-C--:B------:R-:W-:Y:S01]  /*6e20*/  FMUL R46, R46, R74.reuse ;  /* 0x0000004a2e2e7220 */ /* 0x080fe20000400000 */
[----:B------:R-:W-:Y:S01]  /*6e30*/  F2FP.F16.F32.PACK_AB R43, RZ, R43 ;  /* 0x0000002bff2b723e */ /* 0x000fe200000000ff */
[----:B------:R0:W-:Y:S01]  /*6e40*/  @P3 STG.E.U16 desc[UR44][R12.64+0x2], R59 ;  /* 0x0000023b0c003986 */ /* 0x0001e2000c10152c */
[C---:B------:R-:W-:Y:S01]  /*6e50*/  ISETP.GT.AND P3, PT, R6.reuse, 0x88, P2 ;  /* 0x000000880600780c */ /* 0x040fe20001764270 */
[-C--:B------:R-:W-:Y:S01]  /*6e60*/  FMUL R47, R47, R74.reuse ;  /* 0x0000004a2f2f7220 */ /* 0x080fe20000400000 */
[----:B------:R-:W-:Y:S01]  /*6e70*/  ISETP.GT.AND P2, PT, R3, 0x10, PT ;  /* 0x000000100300780c */ /* 0x000fe20003f44270 */
[----:B------:R-:W-:Y:S01]  /*6e80*/  @P5 STG.E.U16 desc[UR44][R20.64+0x10], R60 ;  /* 0x0000103c14005986 */ /* 0x000fe2000c10152c */
[----:B------:R-:W-:Y:S01]  /*6e90*/  ISETP.GT.AND P5, PT, R6, RZ, P0 ;  /* 0x000000ff0600720c */ /* 0x000fe200007a4270 */
[----:B------:R-:W-:Y:S01]  /*6ea0*/  FMUL R32, R32, R74 ;  /* 0x0000004a20207220 */ /* 0x000fe20000400000 */
[----:B------:R-:W-:Y:S01]  /*6eb0*/  F2FP.F16.F32.PACK_AB R44, RZ, R44 ;  /* 0x0000002cff2c723e */ /* 0x000fe200000000ff */
[----:B------:R-:W-:Y:S01]  /*6ec0*/  @P4 STG.E.U16 desc[UR44][R56.64+0x12], R61 ;  /* 0x0000123d38004986 */ /* 0x000fe2000c10152c */
[----:B------:R-:W-:Y:S01]  /*6ed0*/  ISETP.GT.AND P4, PT, R6, RZ, P2 ;  /* 0x000000ff0600720c */ /* 0x000fe20001784270 */
[-C--:B------:R-:W-:Y:S01]  /*6ee0*/  FMUL R33, R33, R74.reuse ;  /* 0x0000004a21217220 */ /* 0x080fe20000400000 */
[----:B------:R-:W-:Y:S01]  /*6ef0*/  F2FP.F16.F32.PACK_AB R45, RZ, R45 ;  /* 0x0000002dff2d723e */ /* 0x000fe200000000ff */
[----:B------:R-:W-:Y:S01]  /*6f00*/  FMUL R34, R34, R74 ;  /* 0x0000004a22227220 */ /* 0x000fe20000400000 */
[----:B------:R-:W-:Y:S01]  /*6f10*/  F2FP.F16.F32.PACK_AB R46, RZ, R46 ;  /* 0x0000002eff2e723e */ /* 0x000fe200000000ff */
[----:B0-----:R-:W-:Y:S01]  /*6f20*/  @P3 IMAD.MOV.U32 R12, RZ, RZ, R14 ;  /* 0x000000ffff0c3224 */ /* 0x001fe200078e000e */
[----:B------:R-:W-:Y:S01]  /*6f30*/  F2FP.F16.F32.PACK_AB R47, RZ, R47 ;  /* 0x0000002fff2f723e */ /* 0x000fe200000000ff */
[----:B------:R-:W-:-:S02]  /*6f40*/  @P3 IMAD.MOV.U32 R13, RZ, RZ, R15 ;  /* 0x000000ffff0d3224 */ /* 0x000fc400078e000f */
[----:B------:R-:W-:Y:S01]  /*6f50*/  FMUL R35, R35, R74 ;  /* 0x0000004a23237220 */ /* 0x000fe20000400000 */
[----:B------:R-:W-:Y:S01]  /*6f60*/  F2FP.F16.F32.PACK_AB R32, RZ, R32 ;  /* 0x00000020ff20723e */ /* 0x000fe200000000ff */
[-C--:B------:R-:W-:Y:S01]  /*6f70*/  FMUL R36, R36, R74.reuse ;  /* 0x0000004a24247220 */ /* 0x080fe20000400000 */
[----:B------:R-:W-:Y:S01]  /*6f80*/  F2FP.F16.F32.PACK_AB R33, RZ, R33 ;  /* 0x00000021ff21723e */ /* 0x000fe200000000ff */
[----:B------:R0:W-:Y:S01]  /*6f90*/  @P3 STG.E.U16 desc[UR44][R12.64+0x10], R62 ;  /* 0x0000103e0c003986 */ /* 0x0001e2000c10152c */
[----:B------:R-:W-:Y:S01]  /*6fa0*/  ISETP.GT.AND P3, PT, R6, 0x8, P2 ;  /* 0x000000080600780c */ /* 0x000fe20001764270 */
[----:B------:R-:W-:Y:S01]  /*6fb0*/  FMUL R37, R37, R74 ;  /* 0x0000004a25257220 */ /* 0x000fe20000400000 */
[----:B------:R-:W-:Y:S01]  /*6fc0*/  F2FP.F16.F32.PACK_AB R34, RZ, R34 ;  /* 0x00000022ff22723e */ /* 0x000fe200000000ff */
[----:B------:R1:W-:Y:S01]  /*6fd0*/  @P1 STG.E.U16 desc[UR44][R14.64+0x12], R63 ;  /* 0x0000123f0e001986 */ /* 0x0003e2000c10152c */
[----:B------:R-:W-:Y:S01]  /*6fe0*/  ISETP.GT.AND P1, PT, R3, 0x18, PT ;  /* 0x000000180300780c */ /* 0x000fe20003f24270 */
[-C--:B------:R-:W-:Y:S01]  /*6ff0*/  FMUL R38, R38, R74.reuse ;  /* 0x0000004a26267220 */ /* 0x080fe20000400000 */
[----:B------:R-:W-:Y:S01]  /*7000*/  F2FP.F16.F32.PACK_AB R35, RZ, R35 ;  /* 0x00000023ff23723e */ /* 0x000fe200000000ff */
[----:B------:R1:W-:Y:S01]  /*7010*/  @P5 STG.E.U16 desc[UR44][R8.64+0x22], R49 ;  /* 0x0000223108005986 */ /* 0x0003e2000c10152c */
[C---:B------:R-:W-:Y:S01]  /*7020*/  ISETP.GT.AND P5, PT, R6.reuse, 0x8, P0 ;  /* 0x000000080600780c */ /* 0x040fe200007a4270 */
[----:B------:R-:W-:Y:S01]  /*7030*/  FMUL R39, R39, R74 ;  /* 0x0000004a27277220 */ /* 0x000fe20000400000 */
[----:B------:R-:W-:Y:S01]  /*7040*/  F2FP.F16.F32.PACK_AB R36, RZ, R36 ;  /* 0x00000024ff24723e */ /* 0x000fe200000000ff */
[----:B------:R1:W-:Y:S01]  /*7050*/  @P4 STG.E.U16 desc[UR44][R8.64+0x20], R48 ;  /* 0x0000203008004986 */ /* 0x0003e2000c10152c */
[----:B------:R-:W-:Y:S01]  /*7060*/  ISETP.GT.AND P4, PT, R6, RZ, P1 ;  /* 0x000000ff0600720c */ /* 0x000fe20000f84270 */
[----:B0-----:R-:W-:Y:S01]  /*7070*/  IMAD.WIDE.U32 R12, R4, 0xf0, R10 ;  /* 0x000000f0040c7825 */ /* 0x001fe200078e000a */
[----:B------:R-:W-:Y:S01]  /*7080*/  F2FP.F16.F32.PACK_AB R37, RZ, R37 ;  /* 0x00000025ff25723e */ /* 0x000fe200000000ff */
[----:B------:R1:W-:Y:S01]  /*7090*/  @P3 STG.E.U16 desc[UR44][R10.64+0x20], R50 ;  /* 0x000020320a003986 */ /* 0x0003e2000c10152c */
[----:B------:R-:W-:Y:S01]  /*70a0*/  ISETP.GT.AND P3, PT, R3, 0x19, PT ;  /* 0x000000190300780c */ /* 0x000fe20003f64270 */
[----:B------:R-:W-:Y:S01]  /*70b0*/  IMAD.IADD R13, R5, 0x1, R13 ;  /* 0x00000001050d7824 */ /* 0x000fe200078e020d */
[----:B------:R-:W-:Y:S01]  /*70c0*/  F2FP.F16.F32.PACK_AB R38, RZ, R38 ;  /* 0x00000026ff26723e */ /* 0x000fe200000000ff */
[-C--:B------:R-:W-:Y:S01]  /*70d0*/  FMUL R24, R24, R74.reuse ;  /* 0x0000004a18187220 */ /* 0x080fe20000400000 */
[----:B------:R-:W-:Y:S01]  /*70e0*/  F2FP.F16.F32.PACK_AB R39, RZ, R39 ;  /* 0x00000027ff27723e */ /* 0x000fe200000000ff */
[----:B------:R1:W-:Y:S01]  /*70f0*/  @P5 STG.E.U16 desc[UR44][R10.64+0x22], R51 ;  /* 0x000022330a005986 */ /* 0x0003e2000c10152c */
[C---:B------:R-:W-:Y:S01]  /*7100*/  ISETP.GT.AND P5, PT, R6.reuse, RZ, P3 ;  /* 0x000000ff0600720c */ /* 0x040fe20001fa4270 */
[----:B------:R-:W-:Y:S01]  /*7110*/  FMUL R25, R25, R74 ;  /* 0x0000004a19197220 */ /* 0x000fe20000400000 */
[----:B------:R-:W-:Y:S01]  /*7120*/  F2FP.F16.F32.PACK_AB R24, RZ, R24 ;  /* 0x00000018ff18723e */ /* 0x000fe200000000ff */
[----:B------:R1:W-:Y:S01]  /*7130*/  @P4 STG.E.U16 desc[UR44][R8.64+0x30], R52 ;  /* 0x0000303408004986 */ /* 0x0003e2000c10152c */
[----:B------:R-:W-:Y:S01]  /*7140*/  ISETP.GT.AND P4, PT, R6, 0x8, P1 ;  /* 0x000000080600780c */ /* 0x000fe20000f84270 */
[-C--:B------:R-:W-:Y:S01]  /*7150*/  FMUL R26, R26, R74.reuse ;  /* 0x0000004a1a1a7220 */ /* 0x080fe20000400000 */
[----:B------:R-:W-:Y:S01]  /*7160*/  F2FP.F16.F32.PACK_AB R25, RZ, R25 ;  /* 0x00000019ff19723e */ /* 0x000fe200000000ff */
[-C--:B------:R-:W-:Y:S01]  /*7170*/  FMUL R27, R27, R74.reuse ;  /* 0x0000004a1b1b7220 */ /* 0x080fe20000400000 */
[-C--:B------:R-:W-:Y:S01]  /*7180*/  FMUL R28, R28, R74.reuse ;  /* 0x0000004a1c1c7220 */ /* 0x080fe20000400000 */
[-C--:B------:R-:W-:Y:S01]  /*7190*/  FMUL R29, R29, R74.reuse ;  /* 0x0000004a1d1d7220 */ /* 0x080fe20000400000 */
[-C--:B------:R-:W-:Y:S01]  /*71a0*/  FMUL R30, R30, R74.reuse ;  /* 0x0000004a1e1e7220 */ /* 0x080fe20000400000 */
[----:B------:R-:W-:Y:S01]  /*71b0*/  FMUL R31, R31, R74 ;  /* 0x0000004a1f1f7220 */ /* 0x000fe20000400000 */
[----:B------:R-:W-:Y:S01]  /*71c0*/  F2FP.F16.F32.PACK_AB R26, RZ, R26 ;  /* 0x0000001aff1a723e */ /* 0x000fe200000000ff */
[----:B------:R1:W-:Y:S01]  /*71d0*/  @P5 STG.E.U16 desc[UR44][R8.64+0x32], R53 ;  /* 0x0000323508005986 */ /* 0x0003e2000c10152c */
[----:B------:R-:W-:-:S02]  /*71e0*/  ISETP.GT.AND P5, PT, R6, 0x8, P3 ;  /* 0x000000080600780c */ /* 0x000fc40001fa4270 */
[----:B------:R-:W-:Y:S01]  /*71f0*/  F2FP.F16.F32.PACK_AB R27, RZ, R27 ;  /* 0x0000001bff1b723e */ /* 0x000fe200000000ff */
[----:B------:R1:W-:Y:S01]  /*7200*/  @P4 STG.E.U16 desc[UR44][R10.64+0x30], R54 ;  /* 0x000030360a004986 */ /* 0x0003e2000c10152c */
[C---:B------:R-:W-:Y:S02]  /*7210*/  ISETP.GT.AND P4, PT, R6.reuse, 0x80, P2 ;  /* 0x000000800600780c */ /* 0x040fe40001784270 */
[----:B------:R-:W-:Y:S02]  /*7220*/  ISETP.GT.AND P2, PT, R6, 0x88, P2 ;  /* 0x000000880600780c */ /* 0x000fe40001744270 */
[----:B------:R-:W-:Y:S02]  /*7230*/  F2FP.F16.F32.PACK_AB R28, RZ, R28 ;  /* 0x0000001cff1c723e */ /* 0x000fe400000000ff */
[----:B------:R-:W-:Y:S02]  /*7240*/  F2FP.F16.F32.PACK_AB R29, RZ, R29 ;  /* 0x0000001dff1d723e */ /* 0x000fe400000000ff */
[----:B------:R-:W-:Y:S01]  /*7250*/  F2FP.F16.F32.PACK_AB R30, RZ, R30 ;  /* 0x0000001eff1e723e */ /* 0x000fe200000000ff */
[----:B------:R1:W-:Y:S01]  /*7260*/  @P5 STG.E.U16 desc[UR44][R10.64+0x32], R55 ;  /* 0x000032370a005986 */ /* 0x0003e2000c10152c */
[----:B------:R-:W-:-:S02]  /*7270*/  IADD3 R4, P5, R23, R12, RZ ;  /* 0x0000000c17047210 */ /* 0x000fc40007fbe0ff */
[----:B------:R-:W-:Y:S01]  /*7280*/  F2FP.F16.F32.PACK_AB R31, RZ, R31 ;  /* 0x0000001fff1f723e */ /* 0x000fe200000000ff */
[----:B------:R1:W-:Y:S01]  /*7290*/  @P4 STG.E.U16 desc[UR44][R12.64+0x20], R40 ;  /* 0x000020280c004986 */ /* 0x0003e2000c10152c */
[C---:B------:R-:W-:Y:S01]  /*72a0*/  ISETP.GT.AND P4, PT, R6.reuse, 0x80, P0 ;  /* 0x000000800600780c */ /* 0x040fe20000784270 */
[----:B------:R-:W-:Y:S01]  /*72b0*/  IMAD.X R5, R7, 0x1, R13, P5 ;  /* 0x0000000107057824 */ /* 0x000fe200028e060d */
[C---:B------:R-:W-:Y:S02]  /*72c0*/  ISETP.GT.AND P0, PT, R6.reuse, 0x88, P0 ;  /* 0x000000880600780c */ /* 0x040fe40000704270 */
[----:B------:R-:W-:-:S09]  /*72d0*/  ISETP.GT.AND P5, PT, R6, 0x88, P3 ;  /* 0x000000880600780c */ /* 0x000fd20001fa4270 */
[----:B------:R1:W-:Y:S01]  /*72e0*/  @P4 STG.E.U16 desc[UR44][R12.64+0x22], R41 ;  /* 0x000022290c004986 */ /* 0x0003e2000c10152c */
[C---:B------:R-:W-:Y:S02]  /*72f0*/  ISETP.GT.AND P4, PT, R6.reuse, 0x80, P1 ;  /* 0x000000800600780c */ /* 0x040fe40000f84270 */
[C---:B------:R-:W-:Y:S01]  /*7300*/  ISETP.GT.AND P1, PT, R6.reuse, 0x88, P1 ;  /* 0x000000880600780c */ /* 0x040fe20000f24270 */
[----:B------:R1:W-:Y:S01]  /*7310*/  @P2 STG.E.U16 desc[UR44][R4.64+0x20], R42 ;  /* 0x0000202a04002986 */ /* 0x0003e2000c10152c */
[----:B------:R-:W-:Y:S02]  /*7320*/  ISETP.GT.AND P2, PT, R6, 0x80, P3 ;  /* 0x000000800600780c */ /* 0x000fe40001f44270 */
[C---:B------:R-:W-:Y:S01]  /*7330*/  ISETP.GT.AND P3, PT, R3.reuse, 0x20, PT ;  /* 0x000000200300780c */ /* 0x040fe20003f64270 */
[----:B------:R1:W-:Y:S01]  /*7340*/  @P0 STG.E.U16 desc[UR44][R4.64+0x22], R43 ;  /* 0x0000222b04000986 */ /* 0x0003e2000c10152c */
[----:B------:R-:W-:-:S05]  /*7350*/  ISETP.GT.AND P0, PT, R3, 0x21, PT ;  /* 0x000000210300780c */ /* 0x000fca0003f04270 */
[----:B------:R1:W-:Y:S01]  /*7360*/  @P4 STG.E.U16 desc[UR44][R12.64+0x30], R44 ;  /* 0x0000302c0c004986 */ /* 0x0003e2000c10152c */
[----:B------:R-:W-:-:S03]  /*7370*/  ISETP.GT.AND P4, PT, R6, 0x8, P3 ;  /* 0x000000080600780c */ /* 0x000fc60001f84270 */
[----:B------:R1:W-:Y:S01]  /*7380*/  @P2 STG.E.U16 desc[UR44][R12.64+0x32], R45 ;  /* 0x0000322d0c002986 */ /* 0x0003e2000c10152c */
[----:B------:R-:W-:-:S03]  /*7390*/  ISETP.GT.AND P2, PT, R6, RZ, P0 ;  /* 0x000000ff0600720c */ /* 0x000fc60000744270 */
[----:B------:R1:W-:Y:S01]  /*73a0*/  @P1 STG.E.U16 desc[UR44][R4.64+0x30], R46 ;  /* 0x0000302e04001986 */ /* 0x0003e2000c10152c */
[----:B------:R-:W-:-:S03]  /*73b0*/  ISETP.GT.AND P1, PT, R6, RZ, P3 ;  /* 0x000000ff0600720c */ /* 0x000fc60001f24270 */
[----:B------:R1:W-:Y:S01]  /*73c0*/  @P5 STG.E.U16 desc[UR44][R4.64+0x32], R47 ;  /* 0x0000322f04005986 */ /* 0x0003e2000c10152c */
[----:B------:R-:W-:-:S05]  /*73d0*/  ISETP.GT.AND P5, PT, R6, 0x8, P0 ;  /* 0x000000080600780c */ /* 0x000fca00007a4270 */
[----:B------:R1:W-:Y:S01]  /*73e0*/  @P2 STG.E.U16 desc[UR44][R8.64+0x42], R33 ;  /* 0x0000422108002986 */ /* 0x0003e2000c10152c */
[----:B------:R-:W-:-:S03]  /*73f0*/  ISETP.GT.AND P2, PT, R3, 0x29, PT ;  /* 0x000000290300780c */ /* 0x000fc60003f44270 */
[----:B------:R1:W-:Y:S01]  /*7400*/  @P1 STG.E.U16 desc[UR44][R8.64+0x40], R32 ;  /* 0x0000402008001986 */ /* 0x0003e2000c10152c */
[----:B------:R-:W-:-:S03]  /*7410*/  ISETP.GT.AND P1, PT, R3, 0x28, PT ;  /* 0x000000280300780c */ /* 0x000fc60003f24270 */
[----:B------:R1:W-:Y:S01]  /*7420*/  @P4 STG.E.U16 desc[UR44][R10.64+0x40], R34 ;  /* 0x000040220a004986 */ /* 0x0003e2000c10152c */
[----:B------:R-:W-:-:S03]  /*7430*/  ISETP.GT.AND P4, PT, R6, RZ, P2 ;  /* 0x000000ff0600720c */ /* 0x000fc60001784270 */
[----:B------:R1:W-:Y:S01]  /*7440*/  @P5 STG.E.U16 desc[UR44][R10.64+0x42], R35 ;  /* 0x000042230a005986 */ /* 0x0003e2000c10152c */
[----:B------:R-:W-:-:S09]  /*7450*/  ISETP.GT.AND P5, PT, R6, RZ, P1 ;  /* 0x000000ff0600720c */ /* 0x000fd20000fa4270 */
[----:B------:R1:W-:Y:S01]  /*7460*/  @P4 STG.E.U16 desc[UR44][R8.64+0x52], R37 ;  /* 0x0000522508004986 */ /* 0x0003e2000c10152c */
[----:B------:R-:W-:-:S03]  /*7470*/  ISETP.GT.AND P4, PT, R6, 0x8, P2 ;  /* 0x000000080600780c */ /* 0x000fc60001784270 */
[----:B------:R1:W-:Y:S01]  /*7480*/  @P5 STG.E.U16 desc[UR44][R8.64+0x50], R36 ;  /* 0x0000502408005986 */ /* 0x0003e2000c10152c */
[----:B------:R-:W-:-:S09]  /*7490*/  ISETP.GT.AND P5, PT, R6, 0x8, P1 ;  /* 0x000000080600780c */ /* 0x000fd20000fa4270 */
[----:B------:R1:W-:Y:S01]  /*74a0*/  @P4 STG.E.U16 desc[UR44][R10.64+0x52], R39 ;  /* 0x000052270a004986 */ /* 0x0003e2000c10152c */
[C---:B------:R-:W-:Y:S02]  /*74b0*/  ISETP.GT.AND P4, PT, R6.reuse, 0x80, P3 ;  /* 0x000000800600780c */ /* 0x040fe40001f84270 */
[C---:B------:R-:W-:Y:S01]  /*74c0*/  ISETP.GT.AND P3, PT, R6.reuse, 0x88, P3 ;  /* 0x000000880600780c */ /* 0x040fe20001f64270 */
[----:B------:R1:W-:Y:S01]  /*74d0*/  @P5 STG.E.U16 desc[UR44][R10.64+0x50], R38 ;  /* 0x000050260a005986 */ /* 0x0003e2000c10152c */
[C---:B------:R-:W-:Y:S02]  /*74e0*/  ISETP.GT.AND P5, PT, R6.reuse, 0x80, P0 ;  /* 0x000000800600780c */ /* 0x040fe400007a4270 */
[----:B------:R-:W-:-:S07]  /*74f0*/  ISETP.GT.AND P0, PT, R6, 0x88, P0 ;  /* 0x000000880600780c */ /* 0x000fce0000704270 */
[----:B------:R1:W-:Y:S01]  /*7500*/  @P4 STG.E.U16 desc[UR44][R12.64+0x40], R24 ;  /* 0x000040180c004986 */ /* 0x0003e2000c10152c */
[C---:B------:R-:W-:Y:S02]  /*7510*/  ISETP.GT.AND P4, PT, R6.reuse, 0x80, P1 ;  /* 0x000000800600780c */ /* 0x040fe40000f84270 */
[C---:B------:R-:W-:Y:S01]  /*7520*/  ISETP.GT.AND P1, PT, R6.reuse, 0x88, P1 ;  /* 0x000000880600780c */ /* 0x040fe20000f24270 */
[----:B------:R1:W-:Y:S01]  /*7530*/  @P5 STG.E.U16 desc[UR44][R12.64+0x42], R25 ;  /* 0x000042190c005986 */ /* 0x0003e2000c10152c */
[C---:B------:R-:W-:Y:S02]  /*7540*/  ISETP.GT.AND P5, PT, R6.reuse, 0x80, P2 ;  /* 0x000000800600780c */ /* 0x040fe400017a4270 */
[----:B------:R-:W-:Y:S01]  /*7550*/  ISETP.GT.AND P2, PT, R6, 0x88, P2 ;  /* 0x000000880600780c */ /* 0x000fe20001744270 */
[----:B------:R1:W-:Y:S04]  /*7560*/  @P3 STG.E.U16 desc[UR44][R4.64+0x40], R26 ;  /* 0x0000401a04003986 */ /* 0x0003e8000c10152c */
[----:B------:R1:W-:Y:S04]  /*7570*/  @P0 STG.E.U16 desc[UR44][R4.64+0x42], R27 ;  /* 0x0000421b04000986 */ /* 0x0003e8000c10152c */
[----:B------:R1:W-:Y:S04]  /*7580*/  @P4 STG.E.U16 desc[UR44][R12.64+0x50], R28 ;  /* 0x0000501c0c004986 */ /* 0x0003e8000c10152c */
[----:B------:R1:W-:Y:S04]  /*7590*/  @P5 STG.E.U16 desc[UR44][R12.64+0x52], R29 ;  /* 0x0000521d0c005986 */ /* 0x0003e8000c10152c */
[----:B------:R1:W-:Y:S04]  /*75a0*/  @P1 STG.E.U16 desc[UR44][R4.64+0x50], R30 ;  /* 0x0000501e04001986 */ /* 0x0003e8000c10152c */
[----:B------:R1:W-:Y:S02]  /*75b0*/  @P2 STG.E.U16 desc[UR44][R4.64+0x52], R31 ;  /* 0x0000521f04002986 */ /* 0x0003e4000c10152c */
.L_x_124:
[----:B------:R-:W-:Y:S05]  /*75c0*/  BSYNC B0 ;  /* 0x0000000000007941 */ /* 0x000fea0003800000 */
.L_x_32:
[----:B------:R-:W-:Y:S01]  /*75d0*/  IADD3 R16, P0, R16, UR38, RZ ;  /* 0x0000002610107c10 */ /* 0x000fe2000ff1e0ff */
[----:B------:R-:W-:Y:S01]  /*75e0*/  ULDC.64 UR4, c[0x0][0x650] ;  /* 0x0001940000047ab9 */ /* 0x000fe20000000a00 */
[----:B0-----:R-:W-:Y:S01]  /*75f0*/  PRMT R3, RZ, 0x7610, R3 ;  /* 0x00007610ff037816 */ /* 0x001fe20000000003 */
[----:B------:R-:W-:Y:S01]  /*7600*/  IMAD.MOV.U32 R84, RZ, RZ, -0x1 ;  /* 0xffffffffff547424 */ /* 0x000fe200078e00ff */
[----:B------:R-:W-:Y:S01]  /*7610*/  IADD3.X R17, R17, UR40, RZ, P0, !PT ;  /* 0x0000002811117c10 */ /* 0x000fe200087fe4ff */
[----:B------:R-:W-:Y:S01]  /*7620*/  IMAD.MOV.U32 R23, RZ, RZ, -0x1 ;  /* 0xffffffffff177424 */ /* 0x000fe200078e00ff */
[----:B------:R-:W-:-:S04]  /*7630*/  ISETP.GE.U32.AND P0, PT, R16, UR4, PT ;  /* 0x0000000410007c0c */ /* 0x000fc8000bf06070 */
[----:B------:R-:W-:-:S13]  /*7640*/  ISETP.GE.U32.AND.EX P0, PT, R17, UR5, PT, P0 ;  /* 0x0000000511007c0c */ /* 0x000fda000bf06100 */
[----:B------:R-:W-:Y:S05]  /*7650*/  @P0 BRA `(.L_x_125) ;  /* 0x0000000400500947 */ /* 0x000fea0003800000 */
[----:B-1----:R-:W0:Y:S01]  /*7660*/  LDC.64 R10, c[0x0][0x628] ;  /* 0x00018a00ff0a7b82 */ /* 0x002e220000000a00 */
[----:B------:R-:W1:Y:S01]  /*7670*/  S2R R20, SR_CTAID.X ;  /* 0x0000000000147919 */ /* 0x000e620000002500 */
[----:B------:R-:W-:Y:S02]  /*7680*/  IMAD.MOV.U32 R8, RZ, RZ, R16 ;  /* 0x000000ffff087224 */ /* 0x000fe400078e0010 */
[----:B------:R-:W-:Y:S01]  /*7690*/  IMAD.MOV.U32 R9, RZ, RZ, R17 ;  /* 0x000000ffff097224 */ /* 0x000fe200078e0011 */
[----:B------:R-:W0:Y:S03]  /*76a0*/  S2R R21, SR_CTAID.Y ;  /* 0x0000000000157919 */ /* 0x000e260000002600 */
[----:B------:R-:W1:Y:S08]  /*76b0*/  LDC R0, c[0x0][0x630] ;  /* 0x00018c00ff007b82 */ /* 0x000e700000000800 */
[----:B--2---:R-:W2:Y:S01]  /*76c0*/  LDC.64 R14, c[0x0][0x620] ;  /* 0x00018800ff0e7b82 */ /* 0x004ea20000000a00 */
        /* <DEDUP_REMOVED lines=13> */
.L_x_126:
[----:B------:R-:W0:Y:S01]  /*77a0*/  LDC.64 R28, c[0x0][0x640] ;  /* 0x00019000ff1c7b82 */ /* 0x000e220000000a00 */
[-CC-:B------:R-:W-:Y:S01]  /*77b0*/  SHF.R.U64 R23, R8, R0.reuse, R9.reuse ;  /* 0x0000000008177219 */ /* 0x180fe20000001209 */
[----:B------:R-:W-:Y:S01]  /*77c0*/  ULDC UR4, c[0x0][0x150] ;  /* 0x0000540000047ab9 */ /* 0x000fe20000000800 */
[----:B------:R-:W-:Y:S02]  /*77d0*/  SHF.R.U32.HI R0, RZ, R0, R9 ;  /* 0x00000000ff007219 */ /* 0x000fe40000011609 */
[----:B------:R-:W-:Y:S02]  /*77e0*/  IADD3 R3, P0, RZ, -R23, RZ ;  /* 0x80000017ff037210 */ /* 0x000fe40007f1e0ff */
[----:B------:R-:W-:Y:S01]  /*77f0*/  I2FP.F32.U32 R7, R20 ;  /* 0x0000001400077245 */ /* 0x000fe20000201000 */
[----:B------:R-:W1:Y:S02]  /*7800*/  LDC R6, c[0x0][0x618] ;  /* 0x00018600ff067b82 */ /* 0x000e640000000800 */
[----:B------:R-:W-:-:S02]  /*7810*/  IMAD.X R5, RZ, RZ, ~R0, P0 ;  /* 0x000000ffff057224 */ /* 0x000fc400000e0e00 */
[----:B------:R-:W-:Y:S01]  /*7820*/  FMUL R7, R7, UR4 ;  /* 0x0000000407077c20 */ /* 0x000fe20008400000 */
[----:B------:R-:W-:Y:S01]  /*7830*/  ULDC UR4, c[0x0][0x154] ;  /* 0x0000550000047ab9 */ /* 0x000fe20000000800 */
[-C--:B------:R-:W-:Y:S02]  /*7840*/  IMAD R0, R5, R14.reuse, RZ ;  /* 0x0000000e05007224 */ /* 0x080fe400078e02ff */
[----:B------:R-:W2:Y:S01]  /*7850*/  LDC R8, c[0x0][0x608] ;  /* 0x00018200ff087b82 */ /* 0x000ea20000000800 */
[C---:B------:R-:W-:Y:S01]  /*7860*/  IMAD.WIDE.U32 R4, R3.reuse, R14, R16 ;  /* 0x0000000e03047225 */ /* 0x040fe200078e0010 */
[----:B------:R-:W3:Y:S03]  /*7870*/  F2I.U32.TRUNC.NTZ R7, R7 ;  /* 0x0000000700077305 */ /* 0x000ee6000020f000 */
[----:B------:R-:W-:Y:S01]  /*7880*/  IMAD R3, R3, R15, R0 ;  /* 0x0000000f03037224 */ /* 0x000fe200078e0200 */
[----:B------:R-:W-:-:S02]  /*7890*/  I2FP.F32.U32 R0, R21 ;  /* 0x0000001500007245 */ /* 0x000fc40000201000 */
[----:B------:R-:W4:Y:S01]  /*78a0*/  LDC R26, c[0x0][0x658] ;  /* 0x00019600ff1a7b82 */ /* 0x000f220000000800 */
[----:B------:R-:W-:Y:S01]  /*78b0*/  IMAD.IADD R3, R5, 0x1, R3 ;  /* 0x0000000105037824 */ /* 0x000fe200078e0203 */
[----:B0-----:R-:W-:Y:S01]  /*78c0*/  ISETP.NE.U32.AND P0, PT, R28, RZ, PT ;  /* 0x000000ff1c00720c */ /* 0x001fe20003f05070 */
[----:B------:R-:W-:-:S03]  /*78d0*/  FMUL R0, R0, UR4 ;  /* 0x0000000400007c20 */ /* 0x000fc60008400000 */
[----:B------:R-:W-:Y:S01]  /*78e0*/  ISETP.NE.AND.EX P0, PT, R29, RZ, PT, P0 ;  /* 0x000000ff1d00720c */ /* 0x000fe20003f05300 */
[----:B------:R0:W0:Y:S01]  /*78f0*/  F2I.U32.TRUNC.NTZ R14, R0 ;  /* 0x00000000000e7305 */ /* 0x000022000020f000 */
[----:B------:R-:W0:Y:S01]  /*7900*/  LDC R9, c[0x0][0x144] ;  /* 0x00005100ff097b82 */ /* 0x000e220000000800 */
[-C--:B-1----:R-:W-:Y:S01]  /*7910*/  SHF.R.U64 R10, R4, R6.reuse, R3 ;  /* 0x00000006040a7219 */ /* 0x082fe20000001203 */
[----:B---3--:R-:W-:Y:S01]  /*7920*/  IMAD.MOV R7, RZ, RZ, -R7 ;  /* 0x000000ffff077224 */ /* 0x008fe200078e0a07 */
[----:B------:R-:W-:-:S05]  /*7930*/  SHF.R.U32.HI R3, RZ, R6, R3 ;  /* 0x00000006ff037219 */ /* 0x000fca0000011603 */
[----:B------:R-:W1:Y:S01]  /*7940*/  LDC R24, c[0x0][0x148] ;  /* 0x00005200ff187b82 */ /* 0x000e620000000800 */
[-CC-:B--2---:R-:W-:Y:S02]  /*7950*/  SHF.R.U64 R12, R10, R8.reuse, R3.reuse ;  /* 0x000000080a0c7219 */ /* 0x184fe40000001203 */
[----:B------:R-:W-:-:S05]  /*7960*/  SHF.R.U32.HI R3, RZ, R8, R3 ;  /* 0x00000008ff037219 */ /* 0x000fca0000011603 */
[----:B------:R-:W2:Y:S01]  /*7970*/  LDC R15, c[0x0][0x600] ;  /* 0x00018000ff0f7b82 */ /* 0x000ea20000000800 */
[-CC-:B----4-:R-:W-:Y:S02]  /*7980*/  SHF.R.U64 R13, R12, R26.reuse, R3.reuse ;  /* 0x0000001a0c0d7219 */ /* 0x190fe40000001203 */
[----:B------:R-:W-:-:S03]  /*7990*/  SHF.R.U32.HI R5, RZ, R26, R3 ;  /* 0x0000001aff057219 */ /* 0x000fc60000011603 */
[----:B------:R-:W-:Y:S02]  /*79a0*/  IMAD.MOV.U32 R4, RZ, RZ, R13 ;  /* 0x000000ffff047224 */ /* 0x000fe400078e000d */
[----:B------:R-:W3:Y:S01]  /*79b0*/  LDC R27, c[0x0][0x648] ;  /* 0x00019200ff1b7b82 */ /* 0x000ee20000000800 */
[----:B0-----:R-:W-:-:S07]  /*79c0*/  IMAD R25, R9, R7, R20 ;  /* 0x0000000709197224 */ /* 0x001fce00078e0214 */
[----:B------:R-:W0:Y:S08]  /*79d0*/  LDC R30, c[0x0][0x638] ;  /* 0x00018e00ff1e7b82 */ /* 0x000e300000000800 */
[----:B------:R-:W4:Y:S01]  /*79e0*/  LDC R31, c[0x0][0x610] ;  /* 0x00018400ff1f7b82 */ /* 0x000f220000000800 */
[----:B-1----:R-:W-:Y:S05]  /*79f0*/  @!P0 BRA `(.L_x_127) ;  /* 0x0000000000288947 */ /* 0x002fea0003800000 */
[----:B------:R-:W1:Y:S02]  /*7a00*/  LDC R0, c[0x0][0x64c] ;  /* 0x00019300ff007b82 */ /* 0x000e640000000800 */
[----:B-1----:R-:W-:-:S05]  /*7a10*/  IADD3 R3, P0, R13, R0, RZ ;  /* 0x000000000d037210 */ /* 0x002fca0007f1e0ff */
        /* <DEDUP_REMOVED lines=8> */
.L_x_127:
[----:B------:R-:W-:Y:S01]  /*7aa0*/  ISETP.NE.AND P0, PT, R2, 0x1, PT ;  /* 0x000000010200780c */ /* 0x000fe20003f05270 */
[----:B------:R-:W-:Y:S01]  /*7ab0*/  IMAD.MOV R14, RZ, RZ, -R14 ;  /* 0x000000ffff0e7224 */ /* 0x000fe200078e0a0e */
[----:B---3--:R-:W-:Y:S01]  /*7ac0*/  SHF.R.U64 R0, R4, R27, R5 ;  /* 0x0000001b04007219 */ /* 0x008fe20000001205 */
[----:B--2---:R-:W-:Y:S01]  /*7ad0*/  VIADD R5, R15, 0xffffffff ;  /* 0xffffffff0f057836 */ /* 0x004fe20000000000 */
[----:B------:R-:W-:-:S03]  /*7ae0*/  LOP3.LUT R3, R12, R77, RZ, 0xc0, !PT ;  /* 0x0000004d0c037212 */ /* 0x000fc600078ec0ff */
[----:B------:R-:W-:Y:S01]  /*7af0*/  IMAD.MOV R4, RZ, RZ, -R0 ;  /* 0x000000ffff047224 */ /* 0x000fe200078e0a00 */
[----:B------:R-:W-:Y:S01]  /*7b00*/  LOP3.LUT R10, R10, R5, RZ, 0xc0, !PT ;  /* 0x000000050a0a7212 */ /* 0x000fe200078ec0ff */
[----:B------:R-:W-:Y:S02]  /*7b10*/  IMAD R0, R82, R0, R3 ;  /* 0x0000000052007224 */ /* 0x000fe400078e0203 */
[----:B0-----:R-:W-:Y:S02]  /*7b20*/  IMAD R3, R4, R30, R13 ;  /* 0x0000001e04037224 */ /* 0x001fe400078e020d */
[----:B------:R-:W-:Y:S02]  /*7b30*/  @P0 IMAD R25, R24, R14, R21 ;  /* 0x0000000e18190224 */ /* 0x000fe400078e0215 */
[----:B------:R-:W-:Y:S02]  /*7b40*/  IMAD R5, R3, R15, R10 ;  /* 0x0000000f03057224 */ /* 0x000fe400078e020a */
[----:B----4-:R-:W-:-:S02]  /*7b50*/  IMAD R0, R0, R31, R25 ;  /* 0x0000001f00007224 */ /* 0x010fc400078e0219 */
[----:B------:R-:W-:-:S03]  /*7b60*/  IMAD.MOV.U32 R4, RZ, RZ, 0x1 ;  /* 0x00000001ff047424 */ /* 0x000fc600078e00ff */
[----:B------:R-:W-:Y:S02]  /*7b70*/  SEL R84, R5, R0, !P0 ;  /* 0x0000000005547207 */ /* 0x000fe40004000000 */
[----:B------:R-:W-:Y:S02]  /*7b80*/  PRMT R3, R4, 0x7610, R3 ;  /* 0x0000761004037816 */ /* 0x000fe40000000003 */
[----:B------:R-:W-:-:S07]  /*7b90*/  SEL R0, R0, R5, !P0 ;  /* 0x0000000500007207 */ /* 0x000fce0004000000 */
.L_x_125:
[----:B------:R-:W-:Y:S01]  /*7ba0*/  LOP3.LUT P0, RZ, R3, 0xff, RZ, 0xc0, !PT ;  /* 0x000000ff03ff7812 */ /* 0x000fe2000780c0ff */
[----:B------:R-:W-:-:S12]  /*7bb0*/  IMAD.MOV.U32 R85, RZ, RZ, R0 ;  /* 0x000000ffff557224 */ /* 0x000fd800078e0000 */
[----:B------:R-:W-:Y:S05]  /*7bc0*/  @P0 BRA `(.L_x_128) ;  /* 0xffffff9800200947 */ /* 0x000fea000383ffff */
[----:B------:R-:W-:Y:S05]  /*7bd0*/  EXIT ;  /* 0x000000000000794d */ /* 0x000fea0003800000 */
.L_x_7:
        /* <DEDUP_REMOVED lines=26> */
.L_x_130:
[----:B------:R-:W0:Y:S01]  /*7d80*/  LDC.64 R30, c[0x0][0x640] ;  /* 0x00019000ff1e7b82 */ /* 0x000e220000000a00 */
[-CC-:B------:R-:W-:Y:S01]  /*7d90*/  SHF.R.U64 R21, R14, R8.reuse, R15.reuse ;  /* 0x000000080e157219 */ /* 0x180fe2000000120f */
[----:B------:R-:W-:Y:S01]  /*7da0*/  IMAD.MOV.U32 R27, RZ, RZ, 0x1 ;  /* 0x00000001ff1b7424 */ /* 0x000fe200078e00ff */
[----:B------:R-:W-:Y:S02]  /*7db0*/  SHF.R.U32.HI R7, RZ, R8, R15 ;  /* 0x00000008ff077219 */ /* 0x000fe4000001160f */
[----:B------:R-:W-:-:S03]  /*7dc0*/  IADD3 R13, P0, RZ, -R21, RZ ;  /* 0x80000015ff0d7210 */ /* 0x000fc60007f1e0ff */
[----:B------:R-:W1:Y:S02]  /*7dd0*/  LDC R12, c[0x0][0x618] ;  /* 0x00018600ff0c7b82 */ /* 0x000e640000000800 */
[----:B------:R-:W-:Y:S02]  /*7de0*/  IMAD.X R7, RZ, RZ, ~R7, P0 ;  /* 0x000000ffff077224 */ /* 0x000fe400000e0e07 */
[----:B------:R-:W-:-:S04]  /*7df0*/  IMAD.WIDE.U32 R10, R13, R22, R16 ;  /* 0x000000160d0a7225 */ /* 0x000fc800078e0010 */
[----:B------:R-:W2:Y:S01]  /*7e00*/  LDC R14, c[0x0][0x608] ;  /* 0x00018200ff0e7b82 */ /* 0x000ea20000000800 */
[----:B------:R-:W-:-:S04]  /*7e10*/  IMAD R8, R7, R22, RZ ;  /* 0x0000001607087224 */ /* 0x000fc800078e02ff */
[----:B------:R-:W-:-:S03]  /*7e20*/  IMAD R7, R13, R23, R8 ;  /* 0x000000170d077224 */ /* 0x000fc600078e0208 */
[----:B------:R-:W3:Y:S01]  /*7e30*/  LDC R28, c[0x0][0x658] ;  /* 0x00019600ff1c7b82 */ /* 0x000ee20000000800 */
[----:B------:R-:W-:Y:S01]  /*7e40*/  IMAD.IADD R7, R11, 0x1, R7 ;  /* 0x000000010b077824 */ /* 0x000fe200078e0207 */
[----:B0-----:R-:W-:Y:S01]  /*7e50*/  ISETP.NE.U32.AND P0, PT, R30, RZ, PT ;  /* 0x000000ff1e00720c */ /* 0x001fe20003f05070 */
[----:B------:R-:W-:-:S03]  /*7e60*/  IMAD.MOV.U32 R11, RZ, RZ, -0x1 ;  /* 0xffffffffff0b7424 */ /* 0x000fc600078e00ff */
        /* <DEDUP_REMOVED lines=8> */
[-C--:B---3--:R-:W-:Y:S02]  /*7ef0*/  SHF.L.U32 R10, R11, R28.reuse, RZ ;  /* 0x0000001c0b0a7219 */ /* 0x088fe400000006ff */
[--C-:B------:R-:W-:Y:S02]  /*7f00*/  SHF.R.U64 R26, R22, R28, R7.reuse ;  /* 0x0000001c161a7219 */ /* 0x100fe40000001207 */
[----:B------:R-:W-:Y:S02]  /*7f10*/  LOP3.LUT R29, RZ, R10, RZ, 0x33, !PT ;  /* 0x0000000aff1d7212 */ /* 0x000fe400078e33ff */
[----:B------:R-:W-:Y:S01]  /*7f20*/  SHF.R.U32.HI R11, RZ, R28, R7 ;  /* 0x0000001cff0b7219 */ /* 0x000fe20000011607 */
[----:B------:R-:W3:Y:S01]  /*7f30*/  LDC R32, c[0x0][0x610] ;  /* 0x00018400ff207b82 */ /* 0x000ee20000000800 */
[----:B------:R-:W-:Y:S01]  /*7f40*/  IMAD.MOV.U32 R10, RZ, RZ, R26 ;  /* 0x000000ffff0a7224 */ /* 0x000fe200078e001a */
[----:B------:R-:W-:Y:S06]  /*7f50*/  @!P0 BRA `(.L_x_131) ;  /* 0x0000000000288947 */ /* 0x000fec0003800000 */
        /* <DEDUP_REMOVED lines=10> */
.L_x_131:
[----:B------:R-:W-:Y:S02]  /*8000*/  ISETP.NE.AND P0, PT, R2, 0x1, PT ;  /* 0x000000010200780c */ /* 0x000fe40003f05270 */
[----:B-1----:R-:W-:Y:S01]  /*8010*/  SHF.R.U64 R8, R10, R8, R11 ;  /* 0x000000080a087219 */ /* 0x002fe2000000120b */
[----:B0-----:R-:W-:Y:S01]  /*8020*/  VIADD R11, R23, 0xffffffff ;  /* 0xffffffff170b7836 */ /* 0x001fe20000000000 */
[----:B------:R-:W-:Y:S02]  /*8030*/  SHF.L.U32 R27, R27, R28, RZ ;  /* 0x0000001c1b1b7219 */ /* 0x000fe400000006ff */
[----:B------:R-:W-:Y:S01]  /*8040*/  LOP3.LUT R5, R22, R29, RZ, 0xc0, !PT ;  /* 0x0000001d16057212 */ /* 0x000fe200078ec0ff */
[----:B------:R-:W-:-:S04]  /*8050*/  IMAD.MOV R7, RZ, RZ, -R8 ;  /* 0x000000ffff077224 */ /* 0x000fc800078e0a08 */
[----:B------:R-:W-:Y:S02]  /*8060*/  IMAD R5, R27, R8, R5 ;  /* 0x000000081b057224 */ /* 0x000fe400078e0205 */
[----:B------:R-:W-:Y:S01]  /*8070*/  @P0 IMAD R6, R9, R24, R4 ;  /* 0x0000001809060224 */ /* 0x000fe200078e0204 */
[----:B------:R-:W-:Y:S01]  /*8080*/  LOP3.LUT R9, R20, R11, RZ, 0xc0, !PT ;  /* 0x0000000b14097212 */ /* 0x000fe200078ec0ff */
[----:B--2---:R-:W-:Y:S02]  /*8090*/  IMAD R4, R7, R25, R26 ;  /* 0x0000001907047224 */ /* 0x004fe400078e021a */
[----:B---3--:R-:W-:Y:S02]  /*80a0*/  IMAD R6, R5, R32, R6 ;  /* 0x0000002005067224 */ /* 0x008fe400078e0206 */
[----:B------:R-:W-:Y:S02]  /*80b0*/  IMAD R5, R4, R23, R9 ;  /* 0x0000001704057224 */ /* 0x000fe400078e0209 */
[----:B------:R-:W-:-:S02]  /*80c0*/  IMAD.MOV.U32 R8, RZ, RZ, 0x1 ;  /* 0x00000001ff087424 */ /* 0x000fc400078e00ff */
[----:B------:R-:W-:Y:S01]  /*80d0*/  IMAD.MOV.U32 R7, RZ, RZ, R21 ;  /* 0x000000ffff077224 */ /* 0x000fe200078e0015 */
[----:B------:R-:W-:Y:S02]  /*80e0*/  SEL R19, R5, R6, !P0 ;  /* 0x0000000605137207 */ /* 0x000fe40004000000 */
[----:B------:R-:W-:-:S07]  /*80f0*/  SEL R20, R6, R5, !P0 ;  /* 0x0000000506147207 */ /* 0x000fce0004000000 */
.L_x_129:
[----:B------:R-:W-:-:S08]  /*8100*/  NOP ;  /* 0x0000000000007918 */ /* 0x000fd00000000000 */
[----:B------:R-:W0:-:S00]  /*8110*/  USETMAXREG.DEALLOC.CTAPOOL 0x28 ;  /* 0x00000028000079c8 */ /* 0x000e0000080e0500 */
[----:B0-----:R-:W-:-:S13]  /*8120*/  ISETP.NE.AND P0, PT, R3, RZ, PT ;  /* 0x000000ff0300720c */ /* 0x001fda0003f05270 */
[----:B------:R-:W-:Y:S05]  /*8130*/  @P0 EXIT ;  /* 0x000000000000094d */ /* 0x000fea0003800000 */
[----:B------:R-:W-:Y:S01]  /*8140*/  LOP3.LUT P0, RZ, R8, 0xff, RZ, 0xc0, !PT ;  /* 0x000000ff08ff7812 */ /* 0x000fe2000780c0ff */
[----:B------:R-:W-:Y:S02]  /*8150*/  IMAD.MOV.U32 R3, RZ, RZ, 0x1 ;  /* 0x00000001ff037424 */ /* 0x000fe400078e00ff */
[----:B------:R-:W-:-:S10]  /*8160*/  IMAD.MOV.U32 R8, RZ, RZ, RZ ;  /* 0x000000ffff087224 */ /* 0x000fd400078e00ff */
[----:B------:R-:W-:Y:S05]  /*8170*/  @!P0 BRA `(.L_x_132) ;  /* 0x0000000c00508947 */ /* 0x000fea0003800000 */
[----:B------:R-:W0:Y:S01]  /*8180*/  LDC R3, c[0x0][0x28c] ;  /* 0x0000a300ff037b82 */ /* 0x000e220000000800 */
[----:B------:R-:W1:Y:S01]  /*8190*/  S2R R10, SR_CgaCtaId ;  /* 0x00000000000a7919 */ /* 0x000e620000008800 */
[----:B------:R-:W-:Y:S01]  /*81a0*/  ULDC UR5, c[0x0][0x658] ;  /* 0x0001960000057ab9 */ /* 0x000fe20000000800 */
[----:B------:R-:W-:Y:S01]  /*81b0*/  UMOV UR6, 0xffffffff ;  /* 0xffffffff00067882 */ /* 0x000fe20000000000 */
[----:B------:R-:W-:Y:S01]  /*81c0*/  BSSY B0, `(.L_x_132) ;  /* 0x00000cf000007945 */ /* 0x000fe20003800000 */
[----:B------:R-:W-:Y:S01]  /*81d0*/  USHF.L.U32 UR6, UR6, UR5, URZ ;  /* 0x0000000506067299 */ /* 0x000fe2000800063f */
[----:B------:R-:W-:Y:S01]  /*81e0*/  IMAD.MOV.U32 R12, RZ, RZ, 0x1 ;  /* 0x00000001ff0c7424 */ /* 0x000fe200078e00ff */
[----:B------:R-:W-:Y:S01]  /*81f0*/  LOP3.LUT R9, R18, 0x2, RZ, 0xfc, !PT ;  /* 0x0000000212097812 */ /* 0x000fe200078efcff */
[----:B------:R-:W-:Y:S01]  /*8200*/  IMAD.MOV.U32 R8, RZ, RZ, RZ ;  /* 0x000000ffff087224 */ /* 0x000fe200078e00ff */
[----:B------:R-:W-:Y:S01]  /*8210*/  ULDC UR4, c[0x0][0x600] ;  /* 0x0001800000047ab9 */ /* 0x000fe20000000800 */
[----:B------:R-:W-:Y:S01]  /*8220*/  UMOV UR7, 0x1 ;  /* 0x0000000100077882 */ /* 0x000fe20000000000 */
[----:B------:R-:W-:-:S02]  /*8230*/  UIADD3 UR4, UR4, -0x1, URZ ;  /* 0xffffffff04047890 */ /* 0x000fc4000fffe03f */
[----:B------:R-:W-:Y:S02]  /*8240*/  USHF.L.U32 UR5, UR7, UR5, URZ ;  /* 0x0000000507057299 */ /* 0x000fe4000800063f */
[----:B------:R-:W-:Y:S01]  /*8250*/  ULOP3.LUT UR6, URZ, UR6, URZ, 0x33, !UPT ;  /* 0x000000063f067292 */ /* 0x000fe2000f8e333f */
[----:B------:R-:W-:Y:S01]  /*8260*/  ULDC.64 UR30, c[0x0][0x198] ;  /* 0x00006600001e7ab9 */ /* 0x000fe20000000a00 */
[----:B0-----:R-:W-:-:S05]  /*8270*/  VIADD R3, R3, 0x7f ;  /* 0x0000007f03037836 */ /* 0x001fca0000000000 */
[----:B------:R-:W-:-:S04]  /*8280*/  SHF.R.S32.HI R4, RZ, 0x1f, R3 ;  /* 0x0000001fff047819 */ /* 0x000fc80000011403 */
[----:B------:R-:W-:Y:S01]  /*8290*/  LEA.HI R4, R4, R3, RZ, 0x7 ;  /* 0x0000000304047211 */ /* 0x000fe200078f38ff */
[----:B------:R-:W-:Y:S01]  /*82a0*/  IMAD.MOV.U32 R3, RZ, RZ, 0x1 ;  /* 0x00000001ff037424 */ /* 0x000fe200078e00ff */
[----:B-1----:R-:W-:Y:S02]  /*82b0*/  LOP3.LUT R10, R10, 0x1, RZ, 0xc0, !PT ;  /* 0x000000010a0a7812 */ /* 0x002fe400078ec0ff */
[----:B------:R-:W-:-:S05]  /*82c0*/  SHF.R.S32.HI R11, RZ, 0x7, R4 ;  /* 0x00000007ff0b7819 */ /* 0x000fca0000011404 */
[----:B------:R-:W-:-:S07]  /*82d0*/  VIADD R13, R11, 0x1 ;  /* 0x000000010b0d7836 */ /* 0x000fce0000000000 */
.L_x_143:
[----:B------:R-:W-:-:S03]  /*82e0*/  UMOV UR7, 0xffffffff ;  /* 0xffffffff00077882 */ /* 0x000fc60000000000 */
[----:B------:R-:W-:Y:S05]  /*82f0*/  BRA.DIV UR7, `(.L_x_133) ;  /* 0x0000000e07b47947 */ /* 0x000fea000b800000 */
[----:B------:R-:W-:-:S13]  /*8300*/  ELECT P6, URZ, PT ;  /* 0x00000000003f782f */ /* 0x000fda00038c0000 */
.L_x_153:
[----:B------:R-:W0:Y:S01]  /*8310*/  LDC R4, c[0x0][0x28c] ;  /* 0x0000a300ff047b82 */ /* 0x000e220000000800 */
[----:B------:R-:W-:Y:S01]  /*8320*/  BSSY B1, `(.L_x_134) ;  /* 0x0000046000017945 */ /* 0x000fe20003800000 */
[----:B0-----:R-:W-:-:S13]  /*8330*/  ISETP.LT.OR P6, PT, R4, 0x1, !P6 ;  /* 0x000000010400780c */ /* 0x001fda00077c1670 */
[----:B------:R-:W-:Y:S05]  /*8340*/  @P6 BRA `(.L_x_135) ;  /* 0x00000004000c6947 */ /* 0x000fea0003800000 */
[----:B------:R-:W-:Y:S02]  /*8350*/  IMAD R19, R19, 0x2, R10 ;  /* 0x0000000213137824 */ /* 0x000fe400078e020a */
[----:B------:R-:W-:Y:S02]  /*8360*/  IMAD R20, R20, 0xc0, RZ ;  /* 0x000000c014147824 */ /* 0x000fe400078e02ff */
[----:B------:R-:W-:Y:S02]  /*8370*/  IMAD.MOV.U32 R23, RZ, RZ, RZ ;  /* 0x000000ffff177224 */ /* 0x000fe400078e00ff */
[----:B------:R-:W-:Y:S02]  /*8380*/  IMAD.MOV.U32 R4, RZ, RZ, R13 ;  /* 0x000000ffff047224 */ /* 0x000fe400078e000d */
[----:B------:R-:W-:Y:S02]  /*8390*/  IMAD.MOV.U32 R5, RZ, RZ, R3 ;  /* 0x000000ffff057224 */ /* 0x000fe400078e0003 */
[----:B------:R-:W-:-:S02]  /*83a0*/  IMAD.MOV.U32 R15, RZ, RZ, R8 ;  /* 0x000000ffff0f7224 */ /* 0x000fc400078e0008 */
[----:B------:R-:W-:-:S07]  /*83b0*/  IMAD R19, R19, 0x18, RZ ;  /* 0x0000001813137824 */ /* 0x000fce00078e02ff */
.L_x_138:
[----:B------:R-:W0:Y:S01]  /*83c0*/  S2R R21, SR_CgaCtaId ;  /* 0x0000000000157919 */ /* 0x000e220000008800 */
[----:B------:R-:W-:Y:S02]  /*83d0*/  MOV R6, 0x400 ;  /* 0x0000040000067802 */ /* 0x000fe40000000f00 */
[----:B------:R-:W-:-:S13]  /*83e0*/  ISETP.NE.AND P1, PT, R0, RZ, PT ;  /* 0x000000ff0000720c */ /* 0x000fda0003f25270 */
[----:B------:R-:W1:Y:S01]  /*83f0*/  @!P1 LDC R14, c[0x0][0x500] ;  /* 0x00014000ff0e9b82 */ /* 0x000e620000000800 */
[----:B0-----:R-:W-:Y:S02]  /*8400*/  LEA R22, R21, R6, 0x18 ;  /* 0x0000000615167211 */ /* 0x001fe400078ec0ff */
[----:B------:R-:W-:-:S03]  /*8410*/  SHF.L.U32 R6, R5, 0x1f, RZ ;  /* 0x0000001f05067819 */ /* 0x000fc600000006ff */
[----:B------:R-:W-:-:S04]  /*8420*/  IMAD R21, R15, 0x8, R22 ;  /* 0x000000080f157824 */ /* 0x000fc800078e0216 */
[----:B------:R-:W0:Y:S02]  /*8430*/  SYNCS.PHASECHK.TRANS64.TRYWAIT P0, [R21+URZ+0x18], R6 ;  /* 0x00001806150075a7 */ /* 0x000e24000800017f */
[----:B01----:R-:W-:Y:S05]  /*8440*/  @!P0 BRA `(.L_x_136) ;  /* 0x0000000c00808947 */ /* 0x003fea0003800000 */
.L_x_154:
[----:B0-----:R-:W-:Y:S01]  /*8450*/  PRMT R6, R9, 0x9910, RZ ;  /* 0x0000991009067816 */ /* 0x001fe200000000ff */
[----:B------:R0:W-:Y:S03]  /*8460*/  @!P1 SYNCS.ARRIVE.TRANS64 RZ, [R21+URZ], R14 ;  /* 0x0000000e15ff99a7 */ /* 0x0001e6000800003f */
[----:B------:R-:W-:-:S13]  /*8470*/  ISETP.NE.AND P0, PT, R6, 0x2, PT ;  /* 0x000000020600780c */ /* 0x000fda0003f05270 */
[----:B0-----:R-:W-:Y:S05]  /*8480*/  @P0 BRA `(.L_x_137) ;  /* 0x0000000000040947 */ /* 0x001fea0003800000 */
[----:B------:R-:W-:Y:S01]  /*8490*/  BPT.TRAP 0x1 ;  /* 0x000000040000795c */ /* 0x000fe20000300000 */
.L_x_137:
[----:B------:R-:W-:Y:S01]  /*84a0*/  IMAD R6, R15, 0x4, R10 ;  /* 0x000000040f067824 */ /* 0x000fe200078e020a */
[----:B------:R-:W-:Y:S01]  /*84b0*/  R2UR UR34, R23 ;  /* 0x00000000172272ca */ /* 0x000fe200000e0000 */
[--C-:B------:R-:W-:Y:S01]  /*84c0*/  IMAD R14, R15, 0xc000, R22.reuse ;  /* 0x0000c0000f0e7824 */ /* 0x100fe200078e0216 */
[----:B------:R-:W-:Y:S01]  /*84d0*/  R2UR UR33, R21 ;  /* 0x00000000152172ca */ /* 0x000fe200000e0000 */
[----:B------:R-:W-:Y:S01]  /*84e0*/  IMAD R6, R6, 0x600, RZ ;  /* 0x0000060006067824 */ /* 0x000fe200078e02ff */
[----:B------:R-:W-:Y:S01]  /*84f0*/  R2UR UR36, R7 ;  /* 0x00000000072472ca */ /* 0x000fe200000e0000 */
[----:B------:R-:W-:Y:S01]  /*8500*/  VIADD R4, R4, 0xffffffff ;  /* 0xffffffff04047836 */ /* 0x000fe20000000000 */
[----:B------:R-:W-:Y:S01]  /*8510*/  R2UR UR24, R14 ;  /* 0x000000000e1872ca */ /* 0x000fe200000e0000 */
[----:B------:R-:W-:Y:S01]  /*8520*/  IMAD R6, R6, 0x2, R22 ;  /* 0x0000000206067824 */ /* 0x000fe200078e0216 */
[----:B------:R-:W-:Y:S01]  /*8530*/  R2UR UR35, R20 ;  /* 0x00000000142372ca */ /* 0x000fe200000e0000 */
[----:B------:R-:W-:Y:S01]  /*8540*/  UIADD3 UR14, UP0, UR30, 0xf0, URZ ;  /* 0x000000f01e0e7890 */ /* 0x000fe2000ff1e03f */
[----:B------:R-:W-:Y:S01]  /*8550*/  R2UR UR19, R19 ;  /* 0x00000000131372ca */ /* 0x000fe200000e0000 */
[----:B------:R-:W-:Y:S01]  /*8560*/  UIADD3 UR42, UP1, UR30, 0x1f0, URZ ;  /* 0x000001f01e2a7890 */ /* 0x000fe2000ff3e03f */
[----:B------:R-:W-:Y:S01]  /*8570*/  R2UR UR8, R6 ;  /* 0x00000000060872ca */ /* 0x000fe200000e0000 */
[----:B------:R-:W-:Y:S01]  /*8580*/  UIADD3.X UR15, URZ, UR31, URZ, UP0, !UPT ;  /* 0x0000001f3f0f7290 */ /* 0x000fe200087fe43f */
[----:B------:R-:W-:Y:S01]  /*8590*/  ISETP.GT.AND P1, PT, R4, 0x1, PT ;  /* 0x000000010400780c */ /* 0x000fe20003f24270 */
[----:B------:R-:W-:Y:S01]  /*85a0*/  UIADD3 UR26, UR34, 0x40, URZ ;  /* 0x00000040221a7890 */ /* 0x000fe2000fffe03f */
[----:B------:R-:W-:Y:S01]  /*85b0*/  VIADD R15, R15, 0x1 ;  /* 0x000000010f0f7836 */ /* 0x000fe20000000000 */
[----:B------:R-:W-:Y:S01]  /*85c0*/  UIADD3.X UR43, URZ, UR31, URZ, UP1, !UPT ;  /* 0x0000001f3f2b7290 */ /* 0x000fe20008ffe43f */
[----:B------:R-:W-:Y:S01]  /*85d0*/  VIADD R23, R23, 0x80 ;  /* 0x0000008017177836 */ /* 0x000fe20000000000 */
[----:B------:R-:W-:-:S02]  /*85e0*/  UIADD3 UR32, UR24, 0x100, URZ ;  /* 0x0000010018207890 */ /* 0x000fc4000fffe03f */
[----:B------:R-:W-:Y:S01]  /*85f0*/  UIADD3 UR24, UR24, 0x6100, URZ ;  /* 0x0000610018187890 */ /* 0x000fe2000fffe03f */
[----:B------:R-:W-:Y:S01]  /*8600*/  ISETP.NE.AND P0, PT, R15, 0x3, PT ;  /* 0x000000030f00780c */ /* 0x000fe20003f05270 */
[----:B------:R-:W-:Y:S01]  /*8610*/  UMOV UR22, 0x0 ;  /* 0x0000000000167882 */ /* 0x000fe20000000000 */
[----:B------:R-:W-:Y:S01]  /*8620*/  UMOV UR23, 0x10000000 ;  /* 0x1000000000177882 */ /* 0x000fe20000000000 */
[----:B------:R-:W-:Y:S01]  /*8630*/  UIADD3 UR16, UR8, 0x24100, URZ ;  /* 0x0002410008107890 */ /* 0x000fe2000fffe03f */
[----:B------:R-:W-:Y:S01]  /*8640*/  SEL R6, RZ, 0x1, P0 ;  /* 0x00000001ff067807 */ /* 0x000fe20000000000 */
[----:B------:R-:W-:Y:S01]  /*8650*/  UIADD3 UR8, UR8, 0x25900, URZ ;  /* 0x0002590008087890 */ /* 0x000fe2000fffe03f */
[----:B------:R0:W-:Y:S01]  /*8660*/  UTMALDG.3D [UR32], [UR14], desc[UR22] ;  /* 0x000016200e0075b4 */ /* 0x0001e20008011000 */
[----:B------:R-:W-:Y:S01]  /*8670*/  UMOV UR25, UR33 ;  /* 0x0000002100197c82 */ /* 0x000fe20008000000 */
[----:B------:R-:W-:Y:S01]  /*8680*/  UMOV UR28, UR36 ;  /* 0x00000024001c7c82 */ /* 0x000fe20008000000 */
[----:B------:R-:W-:Y:S01]  /*8690*/  UMOV UR27, UR35 ;  /* 0x00000023001b7c82 */ /* 0x000fe20008000000 */
[----:B------:R-:W-:Y:S01]  /*86a0*/  UMOV UR7, 0x30000 ;  /* 0x0003000000077882 */ /* 0x000fe20000000000 */
[----:B------:R-:W-:Y:S01]  /*86b0*/  UMOV UR17, UR33 ;  /* 0x0000002100117c82 */ /* 0x000fe20008000000 */
[----:B------:R-:W-:Y:S01]  /*86c0*/  UMOV UR18, UR34 ;  /* 0x0000002200127c82 */ /* 0x000fe20008000000 */
[----:B------:R-:W-:Y:S01]  /*86d0*/  UMOV UR20, UR36 ;  /* 0x0000002400147c82 */ /* 0x000fe20008000000 */
[----:B------:R-:W-:Y:S01]  /*86e0*/  UMOV UR9, UR33 ;  /* 0x0000002100097c82 */ /* 0x000fe20008000000 */
[----:B------:R-:W-:Y:S01]  /*86f0*/  UMOV UR11, UR19 ;  /* 0x00000013000b7c82 */ /* 0x000fe20008000000 */
[----:B------:R-:W-:Y:S01]  /*8700*/  UMOV UR12, UR36 ;  /* 0x00000024000c7c82 */ /* 0x000fe20008000000 */
[----:B------:R0:W-:Y:S01]  /*8710*/  UTMALDG.3D [UR24], [UR14], desc[UR22] ;  /* 0x000016180e0075b4 */ /* 0x0001e20008011000 */
[----:B------:R-:W-:Y:S01]  /*8720*/  UMOV UR10, UR26 ;  /* 0x0000001a000a7c82 */ /* 0x000fe20008000000 */
[----:B------:R-:W-:-:S02]  /*8730*/  LOP3.LUT R5, R5, R6, RZ, 0x3c, !PT ;  /* 0x0000000605057212 */ /* 0x000fc400078e3cff */
[----:B------:R-:W-:Y:S01]  /*8740*/  SEL R15, R15, RZ, P0 ;  /* 0x000000ff0f0f7207 */ /* 0x000fe20000000000 */
[----:B------:R0:W-:Y:S01]  /*8750*/  UTMALDG.3D.MULTICAST [UR16], [UR42], UR7, desc[UR22] ;  /* 0x000016102a0073b4 */ /* 0x0001e20008011807 */
[----:B------:R0:W-:Y:S02]  /*8760*/  UTMALDG.3D.MULTICAST [UR8], [UR42], UR7, desc[UR22] ;  /* 0x000016082a0073b4 */ /* 0x0001e40008011807 */
[----:B0-----:R-:W-:Y:S05]  /*8770*/  @P1 BRA `(.L_x_138) ;  /* 0xfffffffc00101947 */ /* 0x001fea000383ffff */
.L_x_135:
[----:B------:R-:W-:Y:S05]  /*8780*/  BSYNC B1 ;  /* 0x0000000000017941 */ /* 0x000fea0003800000 */
.L_x_134:
[----:B------:R-:W-:Y:S01]  /*8790*/  LOP3.LUT P1, RZ, R12, 0xff, RZ, 0xc0, !PT ;  /* 0x000000ff0cff7812 */ /* 0x000fe2000782c0ff */
[C---:B------:R-:W-:Y:S01]  /*87a0*/  IMAD.IADD R7, R11.reuse, 0x1, R8 ;  /* 0x000000010b077824 */ /* 0x040fe200078e0208 */
[----:B------:R-:W-:Y:S01]  /*87b0*/  ULDC.64 UR8, c[0x0][0x650] ;  /* 0x0001940000087ab9 */ /* 0x000fe20000000a00 */
[----:B------:R-:W-:Y:S01]  /*87c0*/  ISETP.GE.U32.AND P2, PT, R11, 0x3, PT ;  /* 0x000000030b00780c */ /* 0x000fe20003f46070 */
[----:B------:R-:W-:Y:S01]  /*87d0*/  BSSY B1, `(.L_x_139) ;  /* 0x000006b000017945 */ /* 0x000fe20003800000 */
[----:B------:R-:W-:Y:S01]  /*87e0*/  IMAD.MOV.U32 R20, RZ, RZ, -0x1 ;  /* 0xffffffffff147424 */ /* 0x000fe200078e00ff */
[----:B------:R-:W-:Y:S01]  /*87f0*/  ISETP.GT.U32.AND P0, PT, R7, 0x2, PT ;  /* 0x000000020700780c */ /* 0x000fe20003f04070 */
[----:B------:R-:W-:Y:S01]  /*8800*/  IMAD.MOV.U32 R19, RZ, RZ, -0x1 ;  /* 0xffffffffff137424 */ /* 0x000fe200078e00ff */
[----:B------:R-:W-:Y:S02]  /*8810*/  PRMT R12, RZ, 0x7610, R12 ;  /* 0x00007610ff0c7816 */ /* 0x000fe4000000000c */
[----:B------:R-:W-:-:S03]  /*8820*/  ISETP.LT.U32.AND P0, PT, R11, 0x3, P0 ;  /* 0x000000030b00780c */ /* 0x000fc60000701070 */
[----:B------:R-:W0:Y:S01]  /*8830*/  @P1 S2R R5, SR_CgaCtaId ;  /* 0x0000000000051919 */ /* 0x000e220000008800 */
[----:B------:R-:W-:-:S04]  /*8840*/  @P1 MOV R4, 0x400 ;  /* 0x0000040000041802 */ /* 0x000fc80000000f00 */
[----:B0-----:R-:W-:Y:S01]  /*8850*/  @P1 LEA R6, R5, R4, 0x18 ;  /* 0x0000000405061211 */ /* 0x001fe200078ec0ff */
[----:B------:R-:W-:Y:S01]  /*8860*/  IMAD.WIDE.U32 R4, R7, -0x55555555, RZ ;  /* 0xaaaaaaab07047825 */ /* 0x000fe200078e00ff */
[----:B------:R-:W-:Y:S02]  /*8870*/  SEL R4, RZ, 0x1, !P0 ;  /* 0x00000001ff047807 */ /* 0x000fe40004000000 */
[----:B------:R0:W-:Y:S01]  /*8880*/  @P1 SYNCS.ARRIVE.TRANS64.A1T0 RZ, [R6+URZ+0x48], RZ ;  /* 0x000048ff06ff19a7 */ /* 0x0001e2000810003f */
[----:B------:R-:W-:Y:S02]  /*8890*/  IADD3 R16, P1, R16, UR38, RZ ;  /* 0x0000002610107c10 */ /* 0x000fe4000ff3e0ff */
[----:B------:R-:W-:Y:S02]  /*88a0*/  LOP3.LUT R3, R3, R4, RZ, 0x3c, !PT ;  /* 0x0000000403037212 */ /* 0x000fe400078e3cff */
[----:B------:R-:W-:Y:S02]  /*88b0*/  IADD3.X R17, R17, UR40, RZ, P1, !PT ;  /* 0x0000002811117c10 */ /* 0x000fe40008ffe4ff */
[----:B------:R-:W-:-:S02]  /*88c0*/  ISETP.GE.U32.AND P0, PT, R16, UR8, PT ;  /* 0x0000000810007c0c */ /* 0x000fc4000bf06070 */
[----:B0-----:R-:W-:Y:S02]  /*88d0*/  SHF.R.U32.HI R6, RZ, 0x1, R5 ;  /* 0x00000001ff067819 */ /* 0x001fe40000011605 */
[----:B------:R-:W-:Y:S02]  /*88e0*/  ISETP.GE.U32.AND.EX P0, PT, R17, UR9, PT, P0 ;  /* 0x0000000911007c0c */ /* 0x000fe4000bf06100 */
[----:B------:R-:W-:Y:S01]  /*88f0*/  @P2 LOP3.LUT R3, R3, 0x1, R6, 0x78, !PT ;  /* 0x0000000103032812 */ /* 0x000fe200078e7806 */
[----:B------:R-:W-:Y:S01]  /*8900*/  IMAD R8, R6, -0x3, R7 ;  /* 0xfffffffd06087824 */ /* 0x000fe200078e0207 */
[----:B------:R-:W-:Y:S01]  /*8910*/  PRMT R4, RZ, 0x7610, R4 ;  /* 0x00007610ff047816 */ /* 0x000fe20000000004 */
[----:B------:R-:W-:-:S08]  /*8920*/  IMAD.MOV.U32 R7, RZ, RZ, -0x1 ;  /* 0xffffffffff077424 */ /* 0x000fd000078e00ff */
[----:B------:R-:W-:Y:S05]  /*8930*/  @P0 BRA `(.L_x_140) ;  /* 0x0000000400500947 */ /* 0x000fea0003800000 */
[----:B------:R-:W0:Y:S01]  /*8940*/  S2R R19, SR_CTAID.X ;  /* 0x0000000000137919 */ /* 0x000e220000002500 */
[----:B------:R-:W-:Y:S01]  /*8950*/  ULDC.64 UR8, c[0x0][0x628] ;  /* 0x00018a0000087ab9 */ /* 0x000fe20000000a00 */
[----:B------:R-:W1:Y:S01]  /*8960*/  LDC R20, c[0x0][0x144] ;  /* 0x00005100ff147b82 */ /* 0x000e620000000800 */
[----:B------:R-:W-:Y:S01]  /*8970*/  ISETP.NE.U32.AND P0, PT, RZ, UR8, PT ;  /* 0x00000008ff007c0c */ /* 0x000fe2000bf05070 */
[----:B------:R-:W2:Y:S01]  /*8980*/  S2R R14, SR_CTAID.Y ;  /* 0x00000000000e7919 */ /* 0x000ea20000002600 */
[----:B------:R-:W-:Y:S01]  /*8990*/  ULDC UR10, c[0x0][0x630] ;  /* 0x00018c00000a7ab9 */ /* 0x000fe20000000800 */
[----:B------:R-:W-:Y:S01]  /*89a0*/  ULDC UR11, c[0x0][0x150] ;  /* 0x00005400000b7ab9 */ /* 0x000fe20000000800 */
[----:B------:R-:W-:Y:S01]  /*89b0*/  ISETP.NE.AND.EX P0, PT, RZ, UR9, PT, P0 ;  /* 0x00000009ff007c0c */ /* 0x000fe2000bf05300 */
[----:B------:R-:W-:Y:S02]  /*89c0*/  IMAD.MOV.U32 R4, RZ, RZ, R16 ;  /* 0x000000ffff047224 */ /* 0x000fe400078e0010 */
[----:B------:R-:W-:Y:S01]  /*89d0*/  IMAD.MOV.U32 R5, RZ, RZ, R17 ;  /* 0x000000ffff057224 */ /* 0x000fe200078e0011 */
[----:B0-----:R-:W-:-:S09]  /*89e0*/  I2FP.F32.U32 R21, R19 ;  /* 0x0000001300157245 */ /* 0x001fd20000201000 */
[----:B------:R-:W-:Y:S05]  /*89f0*/  @!P0 BRA `(.L_x_141) ;  /* 0x0000000000288947 */ /* 0x000fea0003800000 */
[----:B------:R-:W-:Y:S02]  /*8a00*/  ULDC UR7, c[0x0][0x634] ;  /* 0x00018d0000077ab9 */ /* 0x000fe40000000800 */
[----:B------:R-:W-:-:S05]  /*8a10*/  IADD3 R5, P0, R16, UR7, RZ ;  /* 0x0000000710057c10 */ /* 0x000fca000ff1e0ff */
[----:B------:R-:W-:-:S04]  /*8a20*/  IMAD.X R15, RZ, RZ, R17, P0 ;  /* 0x000000ffff0f7224 */ /* 0x000fc800000e0611 */
[----:B------:R-:W-:-:S04]  /*8a30*/  IMAD.WIDE.U32 R6, R15, UR8, RZ ;  /* 0x000000080f067c25 */ /* 0x000fc8000f8e00ff */
[----:B------:R-:W-:-:S04]  /*8a40*/  IMAD.WIDE.U32 R6, P0, R5, UR9, R6 ;  /* 0x0000000905067c25 */ /* 0x000fc8000f800006 */
[----:B------:R-:W-:-:S04]  /*8a50*/  IMAD.WIDE.U32 R4, R5, UR8, RZ ;  /* 0x0000000805047c25 */ /* 0x000fc8000f8e00ff */
[----:B------:R-:W-:Y:S01]  /*8a60*/  IMAD.MOV.U32 R4, RZ, RZ, R7 ;  /* 0x000000ffff047224 */ /* 0x000fe200078e0007 */
[----:B------:R-:W-:Y:S01]  /*8a70*/  IADD3 RZ, P1, R5, R6, RZ ;  /* 0x0000000605ff7210 */ /* 0x000fe20007f3e0ff */
[----:B------:R-:W-:-:S04]  /*8a80*/  IMAD.X R5, RZ, RZ, RZ, P0 ;  /* 0x000000ffff057224 */ /* 0x000fc800000e06ff */
[----:B------:R-:W-:-:S08]  /*8a90*/  IMAD.WIDE.U32.X R4, R15, UR9, R4, P1 ;  /* 0x000000090f047c25 */ /* 0x000fd000088e0404 */
.L_x_141:
[----:B------:R-:W-:Y:S01]  /*8aa0*/  FMUL R21, R21, UR11 ;  /* 0x0000000b15157c20 */ /* 0x000fe20008400000 */
[--C-:B------:R-:W-:Y:S01]  /*8ab0*/  SHF.R.U64 R15, R4, UR10, R5.reuse ;  /* 0x0000000a040f7c19 */ /* 0x100fe20008001205 */
[----:B------:R-:W-:Y:S01]  /*8ac0*/  ULDC.64 UR8, c[0x0][0x620] ;  /* 0x0001880000087ab9 */ /* 0x000fe20000000a00 */
[----:B------:R-:W-:Y:S01]  /*8ad0*/  SHF.R.U32.HI R4, RZ, UR10, R5 ;  /* 0x0000000aff047c19 */ /* 0x000fe20008011605 */
[----:B------:R-:W-:Y:S01]  /*8ae0*/  ULDC.64 UR10, c[0x0][0x640] ;  /* 0x00019000000a7ab9 */ /* 0x000fe20000000a00 */
[----:B------:R-:W-:Y:S01]  /*8af0*/  IADD3 R5, P0, RZ, -R15, RZ ;  /* 0x8000000fff057210 */ /* 0x000fe20007f1e0ff */
[----:B------:R-:W0:Y:S01]  /*8b00*/  F2I.U32.TRUNC.NTZ R21, R21 ;  /* 0x0000001500157305 */ /* 0x000e22000020f000 */
[----:B------:R-:W-:-:S03]  /*8b10*/  ULDC UR7, c[0x0][0x618] ;  /* 0x0001860000077ab9 */ /* 0x000fc60000000800 */
[----:B------:R-:W-:Y:S01]  /*8b20*/  IMAD.X R4, RZ, RZ, ~R4, P0 ;  /* 0x000000ffff047224 */ /* 0x000fe200000e0e04 */
[----:B------:R-:W-:-:S03]  /*8b30*/  ISETP.NE.U32.AND P0, PT, RZ, UR10, PT ;  /* 0x0000000aff007c0c */ /* 0x000fc6000bf05070 */
[----:B------:R-:W-:Y:S01]  /*8b40*/  IMAD R4, R4, UR8, RZ ;  /* 0x0000000804047c24 */ /* 0x000fe2000f8e02ff */
[----:B------:R-:W-:-:S03]  /*8b50*/  ISETP.NE.AND.EX P0, PT, RZ, UR11, PT, P0 ;  /* 0x0000000bff007c0c */ /* 0x000fc6000bf05300 */
[C---:B------:R-:W-:Y:S02]  /*8b60*/  IMAD R7, R5.reuse, UR9, R4 ;  /* 0x0000000905077c24 */ /* 0x040fe4000f8e0204 */
[----:B------:R-:W-:Y:S01]  /*8b70*/  IMAD.WIDE.U32 R4, R5, UR8, R16 ;  /* 0x0000000805047c25 */ /* 0x000fe2000f8e0010 */
[----:B------:R-:W-:-:S03]  /*8b80*/  ULDC UR8, c[0x0][0x154] ;  /* 0x0000550000087ab9 */ /* 0x000fc60000000800 */
[----:B0-----:R-:W-:Y:S02]  /*8b90*/  IMAD.MOV R6, RZ, RZ, -R21 ;  /* 0x000000ffff067224 */ /* 0x001fe400078e0a15 */
[----:B------:R-:W0:Y:S01]  /*8ba0*/  LDC R21, c[0x0][0x148] ;  /* 0x00005200ff157b82 */ /* 0x000e220000000800 */
[----:B------:R-:W-:Y:S02]  /*8bb0*/  IMAD.IADD R5, R5, 0x1, R7 ;  /* 0x0000000105057824 */ /* 0x000fe400078e0207 */
[----:B-1----:R-:W-:Y:S01]  /*8bc0*/  IMAD R19, R20, R6, R19 ;  /* 0x0000000614137224 */ /* 0x002fe200078e0213 */
[----:B--2---:R-:W-:Y:S02]  /*8bd0*/  I2FP.F32.U32 R6, R14 ;  /* 0x0000000e00067245 */ /* 0x004fe40000201000 */
[--C-:B------:R-:W-:Y:S02]  /*8be0*/  SHF.R.U64 R20, R4, UR7, R5.reuse ;  /* 0x0000000704147c19 */ /* 0x100fe40008001205 */
[----:B------:R-:W-:Y:S01]  /*8bf0*/  SHF.R.U32.HI R5, RZ, UR7, R5 ;  /* 0x00000007ff057c19 */ /* 0x000fe20008011605 */
[----:B------:R-:W-:Y:S01]  /*8c00*/  FMUL R6, R6, UR8 ;  /* 0x0000000806067c20 */ /* 0x000fe20008400000 */
[----:B------:R-:W-:-:S02]  /*8c10*/  ULDC UR7, c[0x0][0x608] ;  /* 0x0001820000077ab9 */ /* 0x000fc40000000800 */
[--C-:B------:R-:W-:Y:S01]  /*8c20*/  SHF.R.U64 R23, R20, UR7, R5.reuse ;  /* 0x0000000714177c19 */ /* 0x100fe20008001205 */
[----:B------:R1:W2:Y:S01]  /*8c30*/  F2I.U32.TRUNC.NTZ R24, R6 ;  /* 0x0000000600187305 */ /* 0x0002a2000020f000 */
[----:B------:R-:W-:Y:S01]  /*8c40*/  SHF.R.U32.HI R4, RZ, UR7, R5 ;  /* 0x00000007ff047c19 */ /* 0x000fe20008011605 */
[----:B------:R-:W-:-:S03]  /*8c50*/  ULDC UR7, c[0x0][0x658] ;  /* 0x0001960000077ab9 */ /* 0x000fc60000000800 */
[--C-:B------:R-:W-:Y:S02]  /*8c60*/  SHF.R.U64 R22, R23, UR7, R4.reuse ;  /* 0x0000000717167c19 */ /* 0x100fe40008001204 */
[----:B------:R-:W-:-:S03]  /*8c70*/  SHF.R.U32.HI R25, RZ, UR7, R4 ;  /* 0x00000007ff197c19 */ /* 0x000fc60008011604 */
[----:B------:R-:W-:Y:S02]  /*8c80*/  IMAD.MOV.U32 R4, RZ, RZ, R22 ;  /* 0x000000ffff047224 */ /* 0x000fe400078e0016 */
[----:B------:R-:W-:Y:S01]  /*8c90*/  IMAD.MOV.U32 R5, RZ, RZ, R25 ;  /* 0x000000ffff057224 */ /* 0x000fe200078e0019 */
[----:B-1----:R-:W-:Y:S06]  /*8ca0*/  @!P0 BRA `(.L_x_142) ;  /* 0x0000000000288947 */ /* 0x002fec0003800000 */
        /* <DEDUP_REMOVED lines=10> */
.L_x_142:
[----:B------:R-:W-:Y:S01]  /*8d50*/  ISETP.NE.AND P0, PT, R2, 0x1, PT ;  /* 0x000000010200780c */ /* 0x000fe20003f05270 */
[----:B------:R-:W-:Y:S01]  /*8d60*/  ULDC UR7, c[0x0][0x648] ;  /* 0x0001920000077ab9 */ /* 0x000fe20000000800 */
[----:B------:R-:W-:Y:S01]  /*8d70*/  LOP3.LUT R23, R23, UR6, RZ, 0xc0, !PT ;  /* 0x0000000617177c12 */ /* 0x000fe2000f8ec0ff */
[----:B--2---:R-:W-:Y:S01]  /*8d80*/  IMAD.MOV R24, RZ, RZ, -R24 ;  /* 0x000000ffff187224 */ /* 0x004fe200078e0a18 */
[----:B------:R-:W-:Y:S01]  /*8d90*/  SHF.R.U64 R4, R4, UR7, R5 ;  /* 0x0000000704047c19 */ /* 0x000fe20008001205 */
[----:B------:R-:W-:Y:S01]  /*8da0*/  ULDC UR7, c[0x0][0x638] ;  /* 0x00018e0000077ab9 */ /* 0x000fe20000000800 */
[----:B------:R-:W-:Y:S01]  /*8db0*/  LOP3.LUT R7, R20, UR4, RZ, 0xc0, !PT ;  /* 0x0000000414077c12 */ /* 0x000fe2000f8ec0ff */
[----:B------:R-:W-:Y:S02]  /*8dc0*/  ULDC UR8, c[0x0][0x610] ;  /* 0x0001840000087ab9 */ /* 0x000fe40000000800 */
[----:B------:R-:W-:Y:S02]  /*8dd0*/  IMAD.MOV R5, RZ, RZ, -R4 ;  /* 0x000000ffff057224 */ /* 0x000fe400078e0a04 */
[----:B------:R-:W-:-:S02]  /*8de0*/  IMAD R4, R4, UR5, R23 ;  /* 0x0000000504047c24 */ /* 0x000fc4000f8e0217 */
[----:B0-----:R-:W-:Y:S02]  /*8df0*/  @P0 IMAD R19, R21, R24, R14 ;  /* 0x0000001815130224 */ /* 0x001fe400078e020e */
[----:B------:R-:W-:Y:S01]  /*8e00*/  IMAD R22, R5, UR7, R22 ;  /* 0x0000000705167c24 */ /* 0x000fe2000f8e0216 */
[----:B------:R-:W-:Y:S01]  /*8e10*/  ULDC UR7, c[0x0][0x600] ;  /* 0x0001800000077ab9 */ /* 0x000fe20000000800 */
[----:B------:R-:W-:Y:S02]  /*8e20*/  IMAD R20, R4, UR8, R19 ;  /* 0x0000000804147c24 */ /* 0x000fe4000f8e0213 */
[----:B------:R-:W-:Y:S02]  /*8e30*/  IMAD R5, R22, UR7, R7 ;  /* 0x0000000716057c24 */ /* 0x000fe4000f8e0207 */
[----:B------:R-:W-:Y:S02]  /*8e40*/  IMAD.MOV.U32 R4, RZ, RZ, 0x1 ;  /* 0x00000001ff047424 */ /* 0x000fe400078e00ff */
[----:B------:R-:W-:Y:S01]  /*8e50*/  IMAD.MOV.U32 R7, RZ, RZ, R15 ;  /* 0x000000ffff077224 */ /* 0x000fe200078e000f */
[----:B------:R-:W-:-:S02]  /*8e60*/  SEL R19, R5, R20, !P0 ;  /* 0x0000001405137207 */ /* 0x000fc40004000000 */
[----:B------:R-:W-:-:S07]  /*8e70*/  SEL R20, R20, R5, !P0 ;  /* 0x0000000514147207 */ /* 0x000fce0004000000 */
.L_x_140:
[----:B------:R-:W-:Y:S05]  /*8e80*/  BSYNC B1 ;  /* 0x0000000000017941 */ /* 0x000fea0003800000 */
.L_x_139:
[----:B------:R-:W-:-:S13]  /*8e90*/  LOP3.LUT P0, RZ, R4, 0xff, RZ, 0xc0, !PT ;  /* 0x000000ff04ff7812 */ /* 0x000fda000780c0ff */
[----:B------:R-:W-:Y:S05]  /*8ea0*/  @P0 BRA `(.L_x_143) ;  /* 0xfffffff4000c0947 */ /* 0x000fea000383ffff */
[----:B------:R-:W-:Y:S05]  /*8eb0*/  BSYNC B0 ;  /* 0x0000000000007941 */ /* 0x000fea0003800000 */
.L_x_132:
[----:B------:R-:W-:-:S03]  /*8ec0*/  UMOV UR7, 0xffffffff ;  /* 0xffffffff00077882 */ /* 0x000fc60000000000 */
[----:B------:R-:W-:Y:S05]  /*8ed0*/  BRA.DIV UR7, `(.L_x_144) ;  /* 0x0000000207f07947 */ /* 0x000fea000b800000 */
[----:B------:R-:W-:-:S13]  /*8ee0*/  ELECT P6, URZ, PT ;  /* 0x00000000003f782f */ /* 0x000fda00038c0000 */
.L_x_157:
[----:B------:R-:W-:Y:S04]  /*8ef0*/  BSSY B0, `(.L_x_145) ;  /* 0x0000022000007945 */ /* 0x000fe80003800000 */
[----:B------:R-:W-:Y:S05]  /*8f00*/  @!P6 BRA `(.L_x_146) ;  /* 0x000000000080e947 */ /* 0x000fea0003800000 */
[----:B------:R-:W-:-:S04]  /*8f10*/  LOP3.LUT R18, R18, 0x2, RZ, 0xfc, !PT ;  /* 0x0000000212127812 */ /* 0x000fc800078efcff */
[----:B------:R-:W-:-:S13]  /*8f20*/  ISETP.NE.AND P0, PT, R18, 0x3, PT ;  /* 0x000000031200780c */ /* 0x000fda0003f05270 */
[----:B------:R-:W-:Y:S05]  /*8f30*/  @!P0 BRA `(.L_x_147) ;  /* 0x0000000000048947 */ /* 0x000fea0003800000 */
[----:B------:R-:W-:Y:S01]  /*8f40*/  BPT.TRAP 0x1 ;  /* 0x000000040000795c */ /* 0x000fe20000300000 */
.L_x_147:
[----:B------:R-:W0:Y:S01]  /*8f50*/  S2R R5, SR_CgaCtaId ;  /* 0x0000000000057919 */ /* 0x000e220000008800 */
[----:B------:R-:W-:Y:S02]  /*8f60*/  MOV R0, 0x400 ;  /* 0x0000040000007802 */ /* 0x000fe40000000f00 */
[----:B------:R-:W-:Y:S02]  /*8f70*/  SHF.L.U32 R2, R3, 0x1f, RZ ;  /* 0x0000001f03027819 */ /* 0x000fe400000006ff */
[----:B0-----:R-:W-:-:S05]  /*8f80*/  LEA R5, R5, R0, 0x18 ;  /* 0x0000000005057211 */ /* 0x001fca00078ec0ff */
[----:B------:R-:W-:-:S04]  /*8f90*/  VIADD R5, R5, 0x18 ;  /* 0x0000001805057836 */ /* 0x000fc80000000000 */
[C---:B------:R-:W-:Y:S02]  /*8fa0*/  IMAD R7, R8.reuse, 0x8, R5 ;  /* 0x0000000808077824 */ /* 0x040fe400078e0205 */
[----:B------:R-:W-:Y:S02]  /*8fb0*/  VIADD R8, R8, 0x1 ;  /* 0x0000000108087836 */ /* 0x000fe40000000000 */
[----:B------:R-:W0:Y:S03]  /*8fc0*/  SYNCS.PHASECHK.TRANS64.TRYWAIT P0, [R7+URZ], R2 ;  /* 0x00000002070075a7 */ /* 0x000e26000800017f */
[----:B------:R-:W-:-:S04]  /*8fd0*/  ISETP.NE.AND P1, PT, R8, 0x3, PT ;  /* 0x000000030800780c */ /* 0x000fc80003f25270 */
[----:B------:R-:W-:Y:S02]  /*8fe0*/  SEL R0, RZ, 0x1, P1 ;  /* 0x00000001ff007807 */ /* 0x000fe40000800000 */
[----:B------:R-:W-:Y:S02]  /*8ff0*/  SEL R8, R8, RZ, P1 ;  /* 0x000000ff08087207 */ /* 0x000fe40000800000 */
[----:B------:R-:W-:-:S03]  /*9000*/  LOP3.LUT R9, R3, R0, RZ, 0x3c, !PT ;  /* 0x0000000003097212 */ /* 0x000fc600078e3cff */
[----:B------:R-:W-:Y:S01]  /*9010*/  IMAD R4, R8, 0x8, R5 ;  /* 0x0000000808047824 */ /* 0x000fe200078e0205 */
[----:B------:R-:W-:Y:S01]  /*9020*/  SHF.L.U32 R3, R9, 0x1f, RZ ;  /* 0x0000001f09037819 */ /* 0x000fe200000006ff */
[----:B0-----:R-:W-:Y:S06]  /*9030*/  @!P0 BRA `(.L_x_148) ;  /* 0x0000000000b88947 */ /* 0x001fec0003800000 */
.L_x_158:
[----:B------:R-:W1:Y:S01]  /*9040*/  SYNCS.PHASECHK.TRANS64.TRYWAIT P0, [R4+URZ], R3 ;  /* 0x00000003040075a7 */ /* 0x000e62000800017f */
[----:B------:R-:W-:-:S05]  /*9050*/  VIADD R0, R8, 0x1 ;  /* 0x0000000108007836 */ /* 0x000fca0000000000 */
[----:B------:R-:W-:-:S04]  /*9060*/  ISETP.NE.AND P1, PT, R0, 0x3, PT ;  /* 0x000000030000780c */ /* 0x000fc80003f25270 */
[----:B0-----:R-:W-:Y:S02]  /*9070*/  SEL R2, RZ, 0x1, P1 ;  /* 0x00000001ff027807 */ /* 0x001fe40000800000 */
[----:B------:R-:W-:Y:S02]  /*9080*/  SEL R0, R0, RZ, P1 ;  /* 0x000000ff00007207 */ /* 0x000fe40000800000 */
[----:B------:R-:W-:Y:S01]  /*9090*/  LOP3.LUT R2, R9, R2, RZ, 0x3c, !PT ;  /* 0x0000000209027212 */ /* 0x000fe200078e3cff */
[----:B-1----:R-:W-:Y:S06]  /*90a0*/  @!P0 BRA `(.L_x_149) ;  /* 0x0000000000b08947 */ /* 0x002fec0003800000 */
.L_x_159:
[----:B------:R-:W-:Y:S01]  /*90b0*/  IMAD R5, R0, 0x8, R5 ;  /* 0x0000000800057824 */ /* 0x000fe200078e0205 */
[----:B------:R-:W-:-:S07]  /*90c0*/  SHF.L.U32 R0, R2, 0x1f, RZ ;  /* 0x0000001f02007819 */ /* 0x000fce00000006ff */
.L_x_150:
[----:B-1----:R1:W2:Y:S02]  /*90d0*/  SYNCS.PHASECHK.TRANS64.TRYWAIT P0, [R5+URZ], R0 ;  /* 0x00000000050075a7 */ /* 0x0022a4000800017f */
[----:B--2---:R-:W-:Y:S05]  /*90e0*/  @!P0 NANOSLEEP.SYNCS 0x989680 ;  /* 0x009896800000895d */ /* 0x004fea0003900000 */
[----:B------:R-:W2:Y:S02]  /*90f0*/  @!P0 SYNCS.PHASECHK.TRANS64 P0, [R5+URZ], R0 ;  /* 0x00000000050085a7 */ /* 0x000ea4000800007f */
[----:B--2---:R-:W-:Y:S05]  /*9100*/  @!P0 BRA `(.L_x_150) ;  /* 0xfffffffc00f08947 */ /* 0x004fea000383ffff */
.L_x_146:
[----:B------:R-:W-:Y:S05]  /*9110*/  BSYNC B0 ;  /* 0x0000000000007941 */ /* 0x000fea0003800000 */
.L_x_145:
[----:B------:R-:W-:Y:S05]  /*9120*/  EXIT ;  /* 0x000000000000794d */ /* 0x000fea0003800000 */
.L_x_21:
[----:B-1----:R1:W2:Y:S02]  /*9130*/  SYNCS.PHASECHK.TRANS64.TRYWAIT P1, [R3+URZ], R0 ;  /* 0x00000000030075a7 */ /* 0x0022a4000802017f */
[----:B--2---:R-:W-:Y:S05]  /*9140*/  @!P1 NANOSLEEP.SYNCS 0x989680 ;  /* 0x009896800000995d */ /* 0x004fea0003900000 */
[----:B------:R-:W2:Y:S02]  /*9150*/  @!P1 SYNCS.PHASECHK.TRANS64 P1, [R3+URZ], R0 ;  /* 0x00000000030095a7 */ /* 0x000ea4000802007f */
[----:B--2---:R-:W-:Y:S05]  /*9160*/  @!P1 BRA `(.L_x_21) ;  /* 0xfffffffc00f09947 */ /* 0x004fea000383ffff */
[----:B------:R-:W-:Y:S05]  /*9170*/  BRA `(.L_x_20) ;  /* 0xffffff8400807947 */ /* 0x000fea000383ffff */
.L_x_26:
[----:B-1----:R1:W2:Y:S02]  /*9180*/  SYNCS.PHASECHK.TRANS64.TRYWAIT P1, [R5+URZ], R4 ;  /* 0x00000004050075a7 */ /* 0x0022a4000802017f */
[----:B--2---:R-:W-:Y:S05]  /*9190*/  @!P1 NANOSLEEP.SYNCS 0x989680 ;  /* 0x009896800000995d */ /* 0x004fea0003900000 */
[----:B------:R-:W2:Y:S02]  /*91a0*/  @!P1 SYNCS.PHASECHK.TRANS64 P1, [R5+URZ], R4 ;  /* 0x00000004050095a7 */ /* 0x000ea4000802007f */
[----:B--2---:R-:W-:Y:S05]  /*91b0*/  @!P1 BRA `(.L_x_26) ;  /* 0xfffffffc00f09947 */ /* 0x004fea000383ffff */
[----:B------:R-:W-:Y:S05]  /*91c0*/  BRA `(.L_x_25) ;  /* 0xffffff9800887947 */ /* 0x000fea000383ffff */
.L_x_133:
[----:B------:R-:W-:Y:S01]  /*91d0*/  BSSY B1, `(.L_x_151) ;  /* 0x0000006000017945 */ /* 0x000fe20003800000 */
[----:B------:R-:W-:-:S07]  /*91e0*/  IMAD.MOV.U32 R15, RZ, RZ, -0x1 ;  /* 0xffffffffff0f7424 */ /* 0x000fce00078e00ff */
[----:B------:R-:W-:Y:S05]  /*91f0*/  WARPSYNC.COLLECTIVE R15, `(.L_x_152) ;  /* 0x000000000f0c7348 */ /* 0x000fea0003c00000 */
[----:B------:R-:W-:Y:S02]  /*9200*/  ELECT P6, UR62, PT ;  /* 0x00000000003e782f */ /* 0x000fe400038c0000 */
[----:B------:R-:W-:Y:S01]  /*9210*/  MOV R14, UR62 ;  /* 0x0000003e000e7c02 */ /* 0x000fe20008000f00 */
[----:B------:R-:W-:Y:S10]  /*9220*/  ENDCOLLECTIVE ;  /* 0x000000000000791b */ /* 0x000ff40003800000 */
.L_x_152:
[----:B------:R-:W-:Y:S05]  /*9230*/  BSYNC B1 ;  /* 0x0000000000017941 */ /* 0x000fea0003800000 */
.L_x_151:
[----:B------:R-:W-:Y:S05]  /*9240*/  BRA `(.L_x_153) ;  /* 0xfffffff000307947 */ /* 0x000fea000383ffff */
.L_x_136:
[----:B0-----:R0:W1:Y:S02]  /*9250*/  SYNCS.PHASECHK.TRANS64.TRYWAIT P0, [R21+URZ+0x18], R6 ;  /* 0x00001806150075a7 */ /* 0x001064000800017f */
[----:B-1----:R-:W-:Y:S05]  /*9260*/  @!P0 NANOSLEEP.SYNCS 0x989680 ;  /* 0x009896800000895d */ /* 0x002fea0003900000 */
[----:B------:R-:W1:Y:S02]  /*9270*/  @!P0 SYNCS.PHASECHK.TRANS64 P0, [R21+URZ+0x18], R6 ;  /* 0x00001806150085a7 */ /* 0x000e64000800007f */
[----:B-1----:R-:W-:Y:S05]  /*9280*/  @!P0 BRA `(.L_x_136) ;  /* 0xfffffffc00f08947 */ /* 0x002fea000383ffff */
[----:B------:R-:W-:Y:S05]  /*9290*/  BRA `(.L_x_154) ;  /* 0xfffffff0006c7947 */ /* 0x000fea000383ffff */
.L_x_144:
[----:B------:R-:W-:Y:S01]  /*92a0*/  BSSY B0, `(.L_x_155) ;  /* 0x0000006000007945 */ /* 0x000fe20003800000 */
[----:B------:R-:W-:-:S07]  /*92b0*/  IMAD.MOV.U32 R15, RZ, RZ, -0x1 ;  /* 0xffffffffff0f7424 */ /* 0x000fce00078e00ff */
[----:B------:R-:W-:Y:S05]  /*92c0*/  WARPSYNC.COLLECTIVE R15, `(.L_x_156) ;  /* 0x000000000f0c7348 */ /* 0x000fea0003c00000 */
[----:B------:R-:W-:Y:S02]  /*92d0*/  ELECT P6, UR62, PT ;  /* 0x00000000003e782f */ /* 0x000fe400038c0000 */
[----:B------:R-:W-:Y:S01]  /*92e0*/  MOV R14, UR62 ;  /* 0x0000003e000e7c02 */ /* 0x000fe20008000f00 */
[----:B------:R-:W-:Y:S10]  /*92f0*/  ENDCOLLECTIVE ;  /* 0x000000000000791b */ /* 0x000ff40003800000 */
.L_x_156:
[----:B------:R-:W-:Y:S05]  /*9300*/  BSYNC B0 ;  /* 0x0000000000007941 */ /* 0x000fea0003800000 */
.L_x_155:
[----:B------:R-:W-:Y:S05]  /*9310*/  BRA `(.L_x_157) ;  /* 0xfffffff800f47947 */ /* 0x000fea000383ffff */
.L_x_148:
[----:B0-----:R0:W1:Y:S02]  /*9320*/  SYNCS.PHASECHK.TRANS64.TRYWAIT P0, [R7+URZ], R2 ;  /* 0x00000002070075a7 */ /* 0x001064000800017f */
[----:B-1----:R-:W-:Y:S05]  /*9330*/  @!P0 NANOSLEEP.SYNCS 0x989680 ;  /* 0x009896800000895d */ /* 0x002fea0003900000 */
[----:B------:R-:W1:Y:S02]  /*9340*/  @!P0 SYNCS.PHASECHK.TRANS64 P0, [R7+URZ], R2 ;  /* 0x00000002070085a7 */ /* 0x000e64000800007f */
[----:B-1----:R-:W-:Y:S05]  /*9350*/  @!P0 BRA `(.L_x_148) ;  /* 0xfffffffc00f08947 */ /* 0x002fea000383ffff */
[----:B------:R-:W-:Y:S05]  /*9360*/  BRA `(.L_x_158) ;  /* 0xfffffffc00347947 */ /* 0x000fea000383ffff */
.L_x_149:
[----:B0-----:R0:W1:Y:S02]  /*9370*/  SYNCS.PHASECHK.TRANS64.TRYWAIT P0, [R4+URZ], R3 ;  /* 0x00000003040075a7 */ /* 0x001064000800017f */
[----:B-1----:R-:W-:Y:S05]  /*9380*/  @!P0 NANOSLEEP.SYNCS 0x989680 ;  /* 0x009896800000895d */ /* 0x002fea0003900000 */
[----:B------:R-:W1:Y:S02]  /*9390*/  @!P0 SYNCS.PHASECHK.TRANS64 P0, [R4+URZ], R3 ;  /* 0x00000003040085a7 */ /* 0x000e64000800007f */
[----:B-1----:R-:W-:Y:S05]  /*93a0*/  @!P0 BRA `(.L_x_149) ;  /* 0xfffffffc00f08947 */ /* 0x002fea000383ffff */
[----:B------:R-:W-:Y:S05]  /*93b0*/  BRA `(.L_x_159) ;  /* 0xfffffffc003c7947 */ /* 0x000fea000383ffff */
.L_x_160:
[----:B------:R-:W-:-:S00]  /*93c0*/  BRA `(.L_x_160) ;  /* 0xfffffffc00fc7947 */ /* 0x000fc0000383ffff */
[----:B------:R-:W-:-:S00]  /*93d0*/  NOP ;  /* 0x0000000000007918 */ /* 0x000fc00000000000 */
        /* <DEDUP_REMOVED lines=10> */
.L_x_161:


//--------------------- .nv.global.init           --------------------------
	.section	.nv.global.init,"aw",@progbits
.nv.global.init:
	.type		$str$22,@object
	.size		$str$22,($str$23 - $str$22)
$str$22:
        /*0000*/ 	.byte	0x6b, 0x5f, 0x74, 0x69, 0x6c, 0x65, 0x5f, 0x63, 0x6f, 0x75, 0x6e, 0x74, 0x20, 0x3e, 0x3d, 0x20
        /*0010*/ 	.byte	0x31, 0x00
	.type		$str$23,@object
	.size		$str$23,(__unnamed_1 - $str$23)
$str$23:
        /*0012*/ 	.byte	0x2f, 0x74, 0x6d, 0x70, 0x2f, 0x63, 0x75, 0x74, 0x6c, 0x61, 0x73, 0x73, 0x5f, 0x73, 0x77, 0x65
        /*0022*/ 	.byte	0x65, 0x70, 0x5f, 0x73, 0x72, 0x63, 0x2f, 0x69, 0x6e, 0x63, 0x6c, 0x75, 0x64, 0x65, 0x2f, 0x63
        /*0032*/ 	.byte	0x75, 0x74, 0x6c, 0x61, 0x73, 0x73, 0x2f, 0x67, 0x65, 0x6d, 0x6d, 0x2f, 0x63, 0x6f, 0x6c, 0x6c
        /*0042*/ 	.byte	0x65, 0x63, 0x74, 0x69, 0x76, 0x65, 0x2f, 0x73, 0x6d, 0x39, 0x30, 0x5f, 0x6d, 0x6d, 0x61, 0x5f
        /*0052*/ 	.byte	0x74, 0x6d, 0x61, 0x5f, 0x67, 0x6d, 0x6d, 0x61, 0x5f, 0x73, 0x73, 0x5f, 0x77, 0x61, 0x72, 0x70
        /*0062*/ 	.byte	0x73, 0x70, 0x65, 0x63, 0x69, 0x61, 0x6c, 0x69, 0x7a, 0x65, 0x64, 0x2e, 0x68, 0x70, 0x70, 0x00
	.type		__unnamed_1,@object
	.size		__unnamed_1,(.L_0 - __unnamed_1)
__unnamed_1:
        /*0072*/ 	.byte	0x76, 0x6f, 0x69, 0x64, 0x20, 0x63, 0x75, 0x74, 0x6c, 0x61, 0x73, 0x73, 0x3a, 0x3a, 0x67, 0x65
        /* <DEDUP_REMOVED lines=180> */
        /*0bc2*/ 	.byte	0x74, 0x79, 0x5d, 0x00
.L_0:


//--------------------- .nv.shared._ZN7cutlass13device_kernelINS_4gemm6kernel13GemmUniversalIN4cute5tupleIJiiiiEEENS1_10collective13CollectiveMmaINS1_34MainloopSm90TmaGmmaWarpSpecializedILi3ENS5_IJNS4_1CILi2EEENSA_ILi1EEESC_EEENS1_35KernelTmaWarpSpecializedCooperativeEEENS5_IJNSA_ILi192EEENSA_ILi48EEENSA_ILi128EEEEEENS_6half_tENS5_IJlSC_lEEESK_SL_NS4_8TiledMMAINS4_8MMA_AtomIJNS4_4SM904GMMA25MMA_64x16x16_F32F16F16_SSILNSP_5MajorE0ELSR_0ELNSP_7ScaleInE1ELSS_1EEEEEENS4_6LayoutISD_NS5_IJSC_NSA_ILi0EEESW_EEEEENS5_IJNS4_10UnderscoreESZ_SZ_EEEEENS4_13SM90_TMA_LOADENS4_14ComposedLayoutINS4_7SwizzleILi3ELi4ELi3EEENS4_18smem_ptr_flag_bitsILi16EEENSV_INS5_IJNSA_ILi8EEENSA_ILi64EEEEEENS5_IJS19_SC_EEEEEEEvNS4_8identityENS4_23SM90_TMA_LOAD_MULTICASTES1D_vS1E_EENS_8epilogue10collective6detail29Sm90TmaWarpSpecializedAdapterINS1I_15DefaultEpilogueISK_SL_SL_NS1H_6thread17LinearCombinationISK_Li1EffLNS1M_9ScaleType4KindE0ELNS_15FloatRoundStyleE2ESK_EENS1_15EpilogueDefaultEEEEEvvEEEEvNT_6ParamsE --------------------------
	.section	.nv.shared._ZN7cutlass13device_kernelINS_4gemm6kernel13GemmUniversalIN4cute5tupleIJiiiiEEENS1_10collective13CollectiveMmaINS1_34MainloopSm90TmaGmmaWarpSpecializedILi3ENS5_IJNS4_1CILi2EEENSA_ILi1EEESC_EEENS1_35KernelTmaWarpSpecializedCooperativeEEENS5_IJNSA_ILi192EEENSA_ILi48EEENSA_ILi128EEEEEENS_6half_tENS5_IJlSC_lEEESK_SL_NS4_8TiledMMAINS4_8MMA_AtomIJNS4_4SM904GMMA25MMA_64x16x16_F32F16F16_SSILNSP_5MajorE0ELSR_0ELNSP_7ScaleInE1ELSS_1EEEEEENS4_6LayoutISD_NS5_IJSC_NSA_ILi0EEESW_EEEEENS5_IJNS4_10UnderscoreESZ_SZ_EEEEENS4_13SM90_TMA_LOADENS4_14ComposedLayoutINS4_7SwizzleILi3ELi4ELi3EEENS4_18smem_ptr_flag_bitsILi16EEENSV_INS5_IJNSA_ILi8EEENSA_ILi64EEEEEENS5_IJS19_SC_EEEEEEEvNS4_8identityENS4_23SM90_TMA_LOAD_MULTICASTES1D_vS1E_EENS_8epilogue10collective6detail29Sm90TmaWarpSpecializedAdapterINS1I_15DefaultEpilogueISK_SL_SL_NS1H_6thread17LinearCombinationISK_Li1EffLNS1M_9ScaleType4KindE0ELNS_15FloatRoundStyleE2ESK_EENS1_15EpilogueDefaultEEEEEvvEEEEvNT_6ParamsE,"aw",@nobits
	.sectionflags	@""
	.align	16
	.zero		1024


//--------------------- .nv.shared.reserved.0     --------------------------
	.section	.nv.shared.reserved.0,"aw",@nobits
	.weak		__nv_reservedSMEM_offset_0_alias
	.size		__nv_reservedSMEM_offset_0_alias, 0, 0
	.other		__nv_reservedSMEM_offset_0_alias,@"STO_CUDA_RESERVED_SHARED STV_DEFAULT"
__nv_reservedSMEM_offset_0_alias:
	.zero		0


//--------------------- .nv.global                --------------------------
	.section	.nv.global,"aw",@nobits
.nv.global:
	.type		_ZN40_INTERNAL_089457e4_4_k_cu_81fbf1e1_110914cute1_E,@object
	.size		_ZN40_INTERNAL_089457e4_4_k_cu_81fbf1e1_110914cute1_E,(_ZN40_INTERNAL_089457e4_4_k_cu_81fbf1e1_110914cuda3std3__45__cpo6cbeginE - _ZN40_INTERNAL_089457e4_4_k_cu_81fbf1e1_110914cute1_E)
_ZN40_INTERNAL_089457e4_4_k_cu_81fbf1e1_110914cute1_E:
	.zero		1
	.type		_ZN40_INTERNAL_089457e4_4_k_cu_81fbf1e1_110914cuda3std3__45__cpo6cbeginE,@object
	.size		_ZN40_INTERNAL_089457e4_4_k_cu_81fbf1e1_110914cuda3std3__45__cpo6cbeginE,(_ZN40_INTERNAL_089457e4_4_k_cu_81fbf1e1_110914cuda3std3__48in_placeE - _ZN40_INTERNAL_089457e4_4_k_cu_81fbf1e1_110914cuda3std3__45__cpo6cbeginE)
_ZN40_INTERNAL_089457e4_4_k_cu_81fbf1e1_110914cuda3std3__45__cpo6cbeginE:
	.zero		1
	.type		_ZN40_INTERNAL_089457e4_4_k_cu_81fbf1e1_110914cuda3std3__48in_placeE,@object
	.size		_ZN40_INTERNAL_089457e4_4_k_cu_81fbf1e1_110914cuda3std3__48in_placeE,(_ZN40_INTERNAL_089457e4_4_k_cu_81fbf1e1_110914cuda3std6ranges3__45__cpo9iter_moveE - _ZN40_INTERNAL_089457e4_4_k_cu_81fbf1e1_110914cuda3std3__48in_placeE)
_ZN40_INTERNAL_089457e4_4_k_cu_81fbf1e1_110914cuda3std3__48in_placeE:
	.zero		1
	.type		_ZN40_INTERNAL_089457e4_4_k_cu_81fbf1e1_110914cuda3std6ranges3__45__cpo9iter_moveE,@object
	.size		_ZN40_INTERNAL_089457e4_4_k_cu_81fbf1e1_110914cuda3std6ranges3__45__cpo9iter_moveE,(_ZN40_INTERNAL_089457e4_4_k_cu_81fbf1e1_110914cuda3std3__45__cpo5beginE - _ZN40_INTERNAL_089457e4_4_k_cu_81fbf1e1_110914cuda3std6ranges3__45__cpo9iter_moveE)
_ZN40_INTERNAL_089457e4_4_k_cu_81fbf1e1_110914cuda3std6ranges3__45__cpo9iter_moveE:
	.zero		1
	.type		_ZN40_INTERNAL_089457e4_4_k_cu_81fbf1e1_110914cuda3std3__45__cpo5beginE,@object
	.size		_ZN40_INTERNAL_089457e4_4_k_cu_81fbf1e1_110914cuda3std3__45__cpo5beginE,(_ZN40_INTERNAL_089457e4_4_k_cu_81fbf1e1_110914cuda3std3__442_GLOBAL__N__089457e4_4_k_cu_81fbf1e1_110916ignoreE - _ZN40_INTERNAL_089457e4_4_k_cu_81fbf1e1_110914cuda3std3__45__cpo5beginE)
_ZN40_INTERNAL_089457e4_4_k_cu_81fbf1e1_110914cuda3std3__45__cpo5beginE:
	.zero		1
	.type		_ZN40_INTERNAL_089457e4_4_k_cu_81fbf1e1_110914cuda3std3__442_GLOBAL__N__089457e4_4_k_cu_81fbf1e1_110916ignoreE,@object
	.size		_ZN40_INTERNAL_089457e4_4_k_cu_81fbf1e1_110914cuda3std3__442_GLOBAL__N__089457e4_4_k_cu_81fbf1e1_110916ignoreE,(_ZN40_INTERNAL_089457e4_4_k_cu_81fbf1e1_110914cute7productE - _ZN40_INTERNAL_089457e4_4_k_cu_81fbf1e1_110914cuda3std3__442_GLOBAL__N__089457e4_4_k_cu_81fbf1e1_110916ignoreE)
_ZN40_INTERNAL_089457e4_4_k_cu_81fbf1e1_110914cuda3std3__442_GLOBAL__N__089457e4_4_k_cu_81fbf1e1_110916ignoreE:
	.zero		1
	.type		_ZN40_INTERNAL_089457e4_4_k_cu_81fbf1e1_110914cute7productE,@object
	.size		_ZN40_INTERNAL_089457e4_4_k_cu_81fbf1e1_110914cute7productE,(_ZN40_INTERNAL_089457e4_4_k_cu_81fbf1e1_110914cuda3std3__45__cpo3endE - _ZN40_INTERNAL_089457e4_4_k_cu_81fbf1e1_110914cute7productE)
_ZN40_INTERNAL_089457e4_4_k_cu_81fbf1e1_110914cute7productE:
	.zero		1
	.type		_ZN40_INTERNAL_089457e4_4_k_cu_81fbf1e1_110914cuda3std3__45__cpo3endE,@object
	.size		_ZN40_INTERNAL_089457e4_4_k_cu_81fbf1e1_110914cuda3std3__45__cpo3endE,(_ZN40_INTERNAL_089457e4_4_k_cu_81fbf1e1_110914cuda3std3__419piecewise_constructE - _ZN40_INTERNAL_089457e4_4_k_cu_81fbf1e1_110914cuda3std3__45__cpo3endE)
_ZN40_INTERNAL_089457e4_4_k_cu_81fbf1e1_110914cuda3std3__45__cpo3endE:
	.zero		1
	.type		_ZN40_INTERNAL_089457e4_4_k_cu_81fbf1e1_110914cuda3std3__419piecewise_constructE,@object
	.size		_ZN40_INTERNAL_089457e4_4_k_cu_81fbf1e1_110914cuda3std3__419piecewise_constructE,(_ZN40_INTERNAL_089457e4_4_k_cu_81fbf1e1_110914cuda3std3__45__cpo4cendE - _ZN40_INTERNAL_089457e4_4_k_cu_81fbf1e1_110914cuda3std3__419piecewise_constructE)
_ZN40_INTERNAL_089457e4_4_k_cu_81fbf1e1_110914cuda3std3__419piecewise_constructE:
	.zero		1
	.type		_ZN40_INTERNAL_089457e4_4_k_cu_81fbf1e1_110914cuda3std3__45__cpo4cendE,@object
	.size		_ZN40_INTERNAL_089457e4_4_k_cu_81fbf1e1_110914cuda3std3__45__cpo4cendE,(_ZN40_INTERNAL_089457e4_4_k_cu_81fbf1e1_110914cuda3std6ranges3__45__cpo4swapE - _ZN40_INTERNAL_089457e4_4_k_cu_81fbf1e1_110914cuda3std3__45__cpo4cendE)
_ZN40_INTERNAL_089457e4_4_k_cu_81fbf1e1_110914cuda3std3__45__cpo4cendE:
	.zero		1
	.type		_ZN40_INTERNAL_089457e4_4_k_cu_81fbf1e1_110914cuda3std6ranges3__45__cpo4swapE,@object
	.size		_ZN40_INTERNAL_089457e4_4_k_cu_81fbf1e1_110914cuda3std6ranges3__45__cpo4swapE,(.L_8 - _ZN40_INTERNAL_089457e4_4_k_cu_81fbf1e1_110914cuda3std6ranges3__45__cpo4swapE)
_ZN40_INTERNAL_089457e4_4_k_cu_81fbf1e1_110914cuda3std6ranges3__45__cpo4swapE:
	.zero		1
.L_8:


//--------------------- .nv.constant0._ZN7cutlass13device_kernelINS_4gemm6kernel13GemmUniversalIN4cute5tupleIJiiiiEEENS1_10collective13CollectiveMmaINS1_34MainloopSm90TmaGmmaWarpSpecializedILi3ENS5_IJNS4_1CILi2EEENSA_ILi1EEESC_EEENS1_35KernelTmaWarpSpecializedCooperativeEEENS5_IJNSA_ILi192EEENSA_ILi48EEENSA_ILi128EEEEEENS_6half_tENS5_IJlSC_lEEESK_SL_NS4_8TiledMMAINS4_8MMA_AtomIJNS4_4SM904GMMA25MMA_64x16x16_F32F16F16_SSILNSP_5MajorE0ELSR_0ELNSP_7ScaleInE1ELSS_1EEEEEENS4_6LayoutISD_NS5_IJSC_NSA_ILi0EEESW_EEEEENS5_IJNS4_10UnderscoreESZ_SZ_EEEEENS4_13SM90_TMA_LOADENS4_14ComposedLayoutINS4_7SwizzleILi3ELi4ELi3EEENS4_18smem_ptr_flag_bitsILi16EEENSV_INS5_IJNSA_ILi8EEENSA_ILi64EEEEEENS5_IJS19_SC_EEEEEEEvNS4_8identityENS4_23SM90_TMA_LOAD_MULTICASTES1D_vS1E_EENS_8epilogue10collective6detail29Sm90TmaWarpSpecializedAdapterINS1I_15DefaultEpilogueISK_SL_SL_NS1H_6thread17LinearCombinationISK_Li1EffLNS1M_9ScaleType4KindE0ELNS_15FloatRoundStyleE2ESK_EENS1_15EpilogueDefaultEEEEEvvEEEEvNT_6ParamsE --------------------------
	.section	.nv.constant0._ZN7cutlass13device_kernelINS_4gemm6kernel13GemmUniversalIN4cute5tupleIJiiiiEEENS1_10collective13CollectiveMmaINS1_34MainloopSm90TmaGmmaWarpSpecializedILi3ENS5_IJNS4_1CILi2EEENSA_ILi1EEESC_EEENS1_35KernelTmaWarpSpecializedCooperativeEEENS5_IJNSA_ILi192EEENSA_ILi48EEENSA_ILi128EEEEEENS_6half_tENS5_IJlSC_lEEESK_SL_NS4_8TiledMMAINS4_8MMA_AtomIJNS4_4SM904GMMA25MMA_64x16x16_F32F16F16_SSILNSP_5MajorE0ELSR_0ELNSP_7ScaleInE1ELSS_1EEEEEENS4_6LayoutISD_NS5_IJSC_NSA_ILi0EEESW_EEEEENS5_IJNS4_10UnderscoreESZ_SZ_EEEEENS4_13SM90_TMA_LOADENS4_14ComposedLayoutINS4_7SwizzleILi3ELi4ELi3EEENS4_18smem_ptr_flag_bitsILi16EEENSV_INS5_IJNSA_ILi8EEENSA_ILi64EEEEEENS5_IJS19_SC_EEEEEEEvNS4_8identityENS4_23SM90_TMA_LOAD_MULTICASTES1D_vS1E_EENS_8epilogue10collective6detail29Sm90TmaWarpSpecializedAdapterINS1I_15DefaultEpilogueISK_SL_SL_NS1H_6thread17LinearCombinationISK_Li1EffLNS1M_9ScaleType4KindE0ELNS_15FloatRoundStyleE2ESK_EENS1_15EpilogueDefaultEEEEEvvEEEEvNT_6ParamsE,"a",@progbits
	.sectionflags	@""
	.align	4
.nv.constant0._ZN7cutlass13device_kernelINS_4gemm6kernel13GemmUniversalIN4cute5tupleIJiiiiEEENS1_10collective13CollectiveMmaINS1_34MainloopSm90TmaGmmaWarpSpecializedILi3ENS5_IJNS4_1CILi2EEENSA_ILi1EEESC_EEENS1_35KernelTmaWarpSpecializedCooperativeEEENS5_IJNSA_ILi192EEENSA_ILi48EEENSA_ILi128EEEEEENS_6half_tENS5_IJlSC_lEEESK_SL_NS4_8TiledMMAINS4_8MMA_AtomIJNS4_4SM904GMMA25MMA_64x16x16_F32F16F16_SSILNSP_5MajorE0ELSR_0ELNSP_7ScaleInE1ELSS_1EEEEEENS4_6LayoutISD_NS5_IJSC_NSA_ILi0EEESW_EEEEENS5_IJNS4_10UnderscoreESZ_SZ_EEEEENS4_13SM90_TMA_LOADENS4_14ComposedLayoutINS4_7SwizzleILi3ELi4ELi3EEENS4_18smem_ptr_flag_bitsILi16EEENSV_INS5_IJNSA_ILi8EEENSA_ILi64EEEEEENS5_IJS19_SC_EEEEEEEvNS4_8identityENS4_23SM90_TMA_LOAD_MULTICASTES1D_vS1E_EENS_8epilogue10collective6detail29Sm90TmaWarpSpecializedAdapterINS1I_15DefaultEpilogueISK_SL_SL_NS1H_6thread17LinearCombinationISK_Li1EffLNS1M_9ScaleType4KindE0ELNS_15FloatRoundStyleE2ESK_EENS1_15EpilogueDefaultEEEEEvvEEEEvNT_6ParamsE:
	.zero		1664


//--------------------- SYMBOLS --------------------------

	.type		.nv.reservedSmem.offset0,@object
	.size		.nv.reservedSmem.offset0,0x4
	.type		__assertfail,@function
